def attn_fwd(
    Q,
    K,
    V,
    Out,
    Lse,
    sm_scale,
    stride_qz,
    stride_qh,
    stride_qm,
    stride_qk,
    stride_kz,
    stride_kh,
    stride_kn,
    stride_kk,
    stride_vz,
    stride_vh,
    stride_vn,
    stride_vk,
    stride_oz,
    stride_oh,
    stride_om,
    stride_ok,
    seqlen_q,
    seqlen_k,
    BLOCK_M: tl.constexpr,
    BLOCK_N: tl.constexpr,
    HEAD_DIM: tl.constexpr,
    CAUSAL: tl.constexpr,
):
    start_m = tl.program_id(0)
    off_hz = tl.program_id(1)
    q_off = off_hz * stride_qh
    k_off = off_hz * stride_kh
    v_off = off_hz * stride_vh
    offs_m = start_m * BLOCK_M + tl.arange(0, BLOCK_M)
    offs_d = tl.arange(0, HEAD_DIM)
    offs_n = tl.arange(0, BLOCK_N)
    q_ptrs = Q + q_off + offs_m[:, None] * stride_qm + offs_d[None, :] * stride_qk
    k_ptrs = K + k_off + offs_d[:, None] * stride_kk + offs_n[None, :] * stride_kn
    v_ptrs = V + v_off + offs_n[:, None] * stride_vn + offs_d[None, :] * stride_vk
    m_i = tl.full([BLOCK_M], float("-inf"), dtype=tl.float32)
    l_i = tl.zeros([BLOCK_M], dtype=tl.float32) + 1.0
    acc = tl.zeros([BLOCK_M, HEAD_DIM], dtype=tl.float32)
    q = tl.load(q_ptrs)
    acc, l_i, m_i = _attn_fwd_inner(
        acc,
        l_i,
        m_i,
        q,
        k_ptrs,
        v_ptrs,
        sm_scale,
        stride_kn,
        stride_vn,
        start_m,
        seqlen_k,
        BLOCK_M,
        BLOCK_N,
        HEAD_DIM,
        CAUSAL,
    )
    acc = acc / l_i[:, None]
    lse = m_i + tl.math.log2(l_i) / 1.4426950408889634
    o_ptrs = (
        Out
        + off_hz * stride_oh
        + offs_m[:, None] * stride_om
        + offs_d[None, :] * stride_ok
    )
    tl.store(o_ptrs, acc.to(Out.dtype.element_ty))
    tl.store(Lse + off_hz * seqlen_q + offs_m, lse)

# config = {"BLOCK_M": 32, "BLOCK_N": 128, "HEAD_DIM": 64, "arch": "sm_90", "causal": true, "dtype": "fp16", "num_stages": 4, "num_warps": 4}
# arch = sm_90


// ===== COMPILED SASS (sm_90a) =====

	.target	sm_90a

	.elftype	@"ET_EXEC"


//--------------------- .note.nv.tkinfo           --------------------------
	.section	.note.nv.tkinfo,"",@"SHT_NOTE"
	.sectionflags	@"SHF_NOTE_NV_TKINFO"
	.tkinfo
        /*0018*/ 	.word	0x00000002
        /*0030*/ 	.string	""
        /*0030*/ 	.string	"ptxas"
        /*0030*/ 	.string	"Cuda compilation tools, release 13.0, V13.0.88"
        /*0030*/ 	.string	"Build cuda_13.0.r13.0/compiler.36424714_0"
        /*0030*/ 	.string	"-v  -suppress-debug-info  -lineinfo  -arch sm_90a "



//--------------------- .note.nv.cuinfo           --------------------------
	.section	.note.nv.cuinfo,"",@"SHT_NOTE"
	.sectionflags	@"SHF_NOTE_NV_CUINFO"
        /*0018*/ 	.short	0x0002
        /*001a*/ 	.short	0x005a
        /*001c*/ 	.short	0x0082
	.zero		2


//--------------------- .nv.info                  --------------------------
	.section	.nv.info,"",@"SHT_CUDA_INFO"
	.align	4


	//----- nvinfo : EIATTR_REGCOUNT
	.align		4
        /*0000*/ 	.byte	0x04, 0x2f
        /*0002*/ 	.short	(.L_2 - .L_1)
	.align		4
.L_1:
        /*0004*/ 	.word	index@(attn_fwd)
        /*0008*/ 	.word	0x000000ff


	//----- nvinfo : EIATTR_FRAME_SIZE
	.align		4
.L_2:
        /*000c*/ 	.byte	0x04, 0x11
        /*000e*/ 	.short	(.L_4 - .L_3)
	.align		4
.L_3:
        /*0010*/ 	.word	index@(attn_fwd)
        /*0014*/ 	.word	0x00000240


	//----- nvinfo : EIATTR_MIN_STACK_SIZE
	.align		4
.L_4:
        /*0018*/ 	.byte	0x04, 0x12
        /*001a*/ 	.short	(.L_6 - .L_5)
	.align		4
.L_5:
        /*001c*/ 	.word	index@(attn_fwd)
        /*0020*/ 	.word	0x00000240
.L_6:


//--------------------- .nv.compat                --------------------------
	.section	.nv.compat,"",@"SHT_CUDA_COMPAT_INFO"
	.align	4
        /*0000*/ 	.byte	0x02, 0x09, 0x01, 0x00, 0x02, 0x02, 0x01, 0x00, 0x02, 0x05, 0x05, 0x00, 0x03, 0x07, 0x01, 0x01
        /*0010*/ 	.byte	0x02, 0x03, 0x00, 0x00, 0x02, 0x06, 0x01, 0x00, 0x04, 0x0b, 0x08, 0x00, 0x00, 0x00, 0x00, 0x00
        /*0020*/ 	.byte	0x00, 0x00, 0x00, 0x00


//--------------------- .nv.info.attn_fwd         --------------------------
	.section	.nv.info.attn_fwd,"",@"SHT_CUDA_INFO"
	.sectionflags	@""
	.align	4


	//----- nvinfo : EIATTR_CUDA_API_VERSION
	.align		4
        /*0000*/ 	.byte	0x04, 0x37
        /*0002*/ 	.short	(.L_8 - .L_7)
.L_7:
        /*0004*/ 	.word	0x00000082


	//----- nvinfo : EIATTR_KPARAM_INFO
	.align		4
.L_8:
        /*0008*/ 	.byte	0x04, 0x17
        /*000a*/ 	.short	(.L_10 - .L_9)
.L_9:
        /*000c*/ 	.word	0x00000000
        /*0010*/ 	.short	0x0019
        /*0012*/ 	.short	0x0080
        /*0014*/ 	.byte	0x00, 0xf4, 0x21, 0x00


	//----- nvinfo : EIATTR_KPARAM_INFO
	.align		4
.L_10:
        /*0018*/ 	.byte	0x04, 0x17
        /*001a*/ 	.short	(.L_12 - .L_11)
.L_11:
        /*001c*/ 	.word	0x00000000
        /*0020*/ 	.short	0x0018
        /*0022*/ 	.short	0x0078
        /*0024*/ 	.byte	0x00, 0xf4, 0x21, 0x00


	//----- nvinfo : EIATTR_KPARAM_INFO
	.align		4
.L_12:
        /*0028*/ 	.byte	0x04, 0x17
        /*002a*/ 	.short	(.L_14 - .L_13)
.L_13:
        /*002c*/ 	.word	0x00000000
        /*0030*/ 	.short	0x0017
        /*0032*/ 	.short	0x0070
        /*0034*/ 	.byte	0x00, 0xf0, 0x11, 0x00


	//----- nvinfo : EIATTR_KPARAM_INFO
	.align		4
.L_14:
        /*0038*/ 	.byte	0x04, 0x17
        /*003a*/ 	.short	(.L_16 - .L_15)
.L_15:
        /*003c*/ 	.word	0x00000000
        /*0040*/ 	.short	0x0016
        /*0042*/ 	.short	0x006c
        /*0044*/ 	.byte	0x00, 0xf0, 0x11, 0x00


	//----- nvinfo : EIATTR_KPARAM_INFO
	.align		4
.L_16:
        /*0048*/ 	.byte	0x04, 0x17
        /*004a*/ 	.short	(.L_18 - .L_17)
.L_17:
        /*004c*/ 	.word	0x00000000
        /*0050*/ 	.short	0x0015
        /*0052*/ 	.short	0x0068
        /*0054*/ 	.byte	0x00, 0xf0, 0x11, 0x00


	//----- nvinfo : EIATTR_KPARAM_INFO
	.align		4
.L_18:
        /*0058*/ 	.byte	0x04, 0x17
        /*005a*/ 	.short	(.L_20 - .L_19)
.L_19:
        /*005c*/ 	.word	0x00000000
        /*0060*/ 	.short	0x0014
        /*0062*/ 	.short	0x0064
        /*0064*/ 	.byte	0x00, 0xf0, 0x11, 0x00


	//----- nvinfo : EIATTR_KPARAM_INFO
	.align		4
.L_20:
        /*0068*/ 	.byte	0x04, 0x17
        /*006a*/ 	.short	(.L_22 - .L_21)
.L_21:
        /*006c*/ 	.word	0x00000000
        /*0070*/ 	.short	0x0013
        /*0072*/ 	.short	0x0060
        /*0074*/ 	.byte	0x00, 0xf0, 0x11, 0x00


	//----- nvinfo : EIATTR_KPARAM_INFO
	.align		4
.L_22:
        /*0078*/ 	.byte	0x04, 0x17
        /*007a*/ 	.short	(.L_24 - .L_23)
.L_23:
        /*007c*/ 	.word	0x00000000
        /*0080*/ 	.short	0x0012
        /*0082*/ 	.short	0x005c
        /*0084*/ 	.byte	0x00, 0xf0, 0x11, 0x00


	//----- nvinfo : EIATTR_KPARAM_INFO
	.align		4
.L_24:
        /*0088*/ 	.byte	0x04, 0x17
        /*008a*/ 	.short	(.L_26 - .L_25)
.L_25:
        /*008c*/ 	.word	0x00000000
        /*0090*/ 	.short	0x0011
        /*0092*/ 	.short	0x0058
        /*0094*/ 	.byte	0x00, 0xf0, 0x11, 0x00


	//----- nvinfo : EIATTR_KPARAM_INFO
	.align		4
.L_26:
        /*0098*/ 	.byte	0x04, 0x17
        /*009a*/ 	.short	(.L_28 - .L_27)
.L_27:
        /*009c*/ 	.word	0x00000000
        /*00a0*/ 	.short	0x0010
        /*00a2*/ 	.short	0x0054
        /*00a4*/ 	.byte	0x00, 0xf0, 0x11, 0x00


	//----- nvinfo : EIATTR_KPARAM_INFO
	.align		4
.L_28:
        /*00a8*/ 	.byte	0x04, 0x17
        /*00aa*/ 	.short	(.L_30 - .L_29)
.L_29:
        /*00ac*/ 	.word	0x00000000
        /*00b0*/ 	.short	0x000f
        /*00b2*/ 	.short	0x0050
        /*00b4*/ 	.byte	0x00, 0xf0, 0x11, 0x00


	//----- nvinfo : EIATTR_KPARAM_INFO
	.align		4
.L_30:
        /*00b8*/ 	.byte	0x04, 0x17
        /*00ba*/ 	.short	(.L_32 - .L_31)
.L_31:
        /*00bc*/ 	.word	0x00000000
        /*00c0*/ 	.short	0x000e
        /*00c2*/ 	.short	0x004c
        /*00c4*/ 	.byte	0x00, 0xf0, 0x11, 0x00


	//----- nvinfo : EIATTR_KPARAM_INFO
	.align		4
.L_32:
        /*00c8*/ 	.byte	0x04, 0x17
        /*00ca*/ 	.short	(.L_34 - .L_33)
.L_33:
        /*00cc*/ 	.word	0x00000000
        /*00d0*/ 	.short	0x000d
        /*00d2*/ 	.short	0x0048
        /*00d4*/ 	.byte	0x00, 0xf0, 0x11, 0x00


	//----- nvinfo : EIATTR_KPARAM_INFO
	.align		4
.L_34:
        /*00d8*/ 	.byte	0x04, 0x17
        /*00da*/ 	.short	(.L_36 - .L_35)
.L_35:
        /*00dc*/ 	.word	0x00000000
        /*00e0*/ 	.short	0x000c
        /*00e2*/ 	.short	0x0044
        /*00e4*/ 	.byte	0x00, 0xf0, 0x11, 0x00


	//----- nvinfo : EIATTR_KPARAM_INFO
	.align		4
.L_36:
        /*00e8*/ 	.byte	0x04, 0x17
        /*00ea*/ 	.short	(.L_38 - .L_37)
.L_37:
        /*00ec*/ 	.word	0x00000000
        /*00f0*/ 	.short	0x000b
        /*00f2*/ 	.short	0x0040
        /*00f4*/ 	.byte	0x00, 0xf0, 0x11, 0x00


	//----- nvinfo : EIATTR_KPARAM_INFO
	.align		4
.L_38:
        /*00f8*/ 	.byte	0x04, 0x17
        /*00fa*/ 	.short	(.L_40 - .L_39)
.L_39:
        /*00fc*/ 	.word	0x00000000
        /*0100*/ 	.short	0x000a
        /*0102*/ 	.short	0x003c
        /*0104*/ 	.byte	0x00, 0xf0, 0x11, 0x00


	//----- nvinfo : EIATTR_KPARAM_INFO
	.align		4
.L_40:
        /*0108*/ 	.byte	0x04, 0x17
        /*010a*/ 	.short	(.L_42 - .L_41)
.L_41:
        /*010c*/ 	.word	0x00000000
        /*0110*/ 	.short	0x0009
        /*0112*/ 	.short	0x0038
        /*0114*/ 	.byte	0x00, 0xf0, 0x11, 0x00


	//----- nvinfo : EIATTR_KPARAM_INFO
	.align		4
.L_42:
        /*0118*/ 	.byte	0x04, 0x17
        /*011a*/ 	.short	(.L_44 - .L_43)
.L_43:
        /*011c*/ 	.word	0x00000000
        /*0120*/ 	.short	0x0008
        /*0122*/ 	.short	0x0034
        /*0124*/ 	.byte	0x00, 0xf0, 0x11, 0x00


	//----- nvinfo : EIATTR_KPARAM_INFO
	.align		4
.L_44:
        /*0128*/ 	.byte	0x04, 0x17
        /*012a*/ 	.short	(.L_46 - .L_45)
.L_45:
        /*012c*/ 	.word	0x00000000
        /*0130*/ 	.short	0x0007
        /*0132*/ 	.short	0x0030
        /*0134*/ 	.byte	0x00, 0xf0, 0x11, 0x00


	//----- nvinfo : EIATTR_KPARAM_INFO
	.align		4
.L_46:
        /*0138*/ 	.byte	0x04, 0x17
        /*013a*/ 	.short	(.L_48 - .L_47)
.L_47:
        /*013c*/ 	.word	0x00000000
        /*0140*/ 	.short	0x0006
        /*0142*/ 	.short	0x002c
        /*0144*/ 	.byte	0x00, 0xf0, 0x11, 0x00


	//----- nvinfo : EIATTR_KPARAM_INFO
	.align		4
.L_48:
        /*0148*/ 	.byte	0x04, 0x17
        /*014a*/ 	.short	(.L_50 - .L_49)
.L_49:
        /*014c*/ 	.word	0x00000000
        /*0150*/ 	.short	0x0005
        /*0152*/ 	.short	0x0028
        /*0154*/ 	.byte	0x00, 0xf0, 0x11, 0x00


	//----- nvinfo : EIATTR_KPARAM_INFO
	.align		4
.L_50:
        /*0158*/ 	.byte	0x04, 0x17
        /*015a*/ 	.short	(.L_52 - .L_51)
.L_51:
        /*015c*/ 	.word	0x00000000
        /*0160*/ 	.short	0x0004
        /*0162*/ 	.short	0x0020
        /*0164*/ 	.byte	0x00, 0xf4, 0x21, 0x00


	//----- nvinfo : EIATTR_KPARAM_INFO
	.align		4
.L_52:
        /*0168*/ 	.byte	0x04, 0x17
        /*016a*/ 	.short	(.L_54 - .L_53)
.L_53:
        /*016c*/ 	.word	0x00000000
        /*0170*/ 	.short	0x0003
        /*0172*/ 	.short	0x0018
        /*0174*/ 	.byte	0x00, 0xf4, 0x21, 0x00


	//----- nvinfo : EIATTR_KPARAM_INFO
	.align		4
.L_54:
        /*0178*/ 	.byte	0x04, 0x17
        /*017a*/ 	.short	(.L_56 - .L_55)
.L_55:
        /*017c*/ 	.word	0x00000000
        /*0180*/ 	.short	0x0002
        /*0182*/ 	.short	0x0010
        /*0184*/ 	.byte	0x00, 0xf4, 0x21, 0x00


	//----- nvinfo : EIATTR_KPARAM_INFO
	.align		4
.L_56:
        /*0188*/ 	.byte	0x04, 0x17
        /*018a*/ 	.short	(.L_58 - .L_57)
.L_57:
        /*018c*/ 	.word	0x00000000
        /*0190*/ 	.short	0x0001
        /*0192*/ 	.short	0x0008
        /*0194*/ 	.byte	0x00, 0xf4, 0x21, 0x00


	//----- nvinfo : EIATTR_KPARAM_INFO
	.align		4
.L_58:
        /*0198*/ 	.byte	0x04, 0x17
        /*019a*/ 	.short	(.L_60 - .L_59)
.L_59:
        /*019c*/ 	.word	0x00000000
        /*01a0*/ 	.short	0x0000
        /*01a2*/ 	.short	0x0000
        /*01a4*/ 	.byte	0x00, 0xf4, 0x21, 0x00


	//----- nvinfo : EIATTR_SPARSE_MMA_MASK
	.align		4
.L_60:
        /*01a8*/ 	.byte	0x03, 0x50
        /*01aa*/ 	.short	0x0000


	//----- nvinfo : EIATTR_MAXREG_COUNT
	.align		4
        /*01ac*/ 	.byte	0x03, 0x1b
        /*01ae*/ 	.short	0x00ff


	//----- nvinfo : EIATTR_NUM_BARRIERS
	.align		4
        /*01b0*/ 	.byte	0x02, 0x4c
        /*01b2*/ 	.byte	0x01
	.zero		1


	//----- nvinfo : EIATTR_ANNOTATIONS
	.align		4
        /*01b4*/ 	.byte	0x04, 0x55
        /*01b6*/ 	.short	(.L_62 - .L_61)


	//   ....[0]....
.L_61:
        /*01b8*/ 	.word	0x00000001
        /*01bc*/ 	.byte	0xe0, 0x0a, 0x00, 0x00, 0x01, 0x00, 0x00, 0x00, 0x20, 0x0b, 0x00, 0x00, 0x01, 0x00, 0x00, 0x00
        /* <DEDUP_REMOVED lines=70> */
        /*062c*/ 	.byte	0x90, 0x43, 0x00, 0x00, 0x01, 0x00, 0x00, 0x00, 0xc0, 0x43, 0x00, 0x00


	//----- nvinfo : EIATTR_MERCURY_ISA_VERSION
	.align		4
.L_62:
        /*0638*/ 	.byte	0x03, 0x5f
        /*063a*/ 	.short	0x0101


	//----- nvinfo : EIATTR_COOP_GROUP_MASK_REGIDS
	.align		4
        /*063c*/ 	.byte	0x04, 0x29
        /*063e*/ 	.short	(.L_64 - .L_63)


	//   ....[0]....
.L_63:
        /*0640*/ 	.word	0xffffffff


	//   ....[1]....
        /*0644*/ 	.word	0xffffffff


	//   ....[2]....
        /*0648*/ 	.word	0xffffffff


	//   ....[3]....
        /*064c*/ 	.word	0xffffffff


	//   ....[4]....
        /*0650*/ 	.word	0xffffffff


	//   ....[5]....
        /*0654*/ 	.word	0xffffffff


	//   ....[6]....
        /*0658*/ 	.word	0xffffffff


	//   ....[7]....
        /*065c*/ 	.word	0xffffffff


	//   ....[8]....
        /*0660*/ 	.word	0xffffffff


	//   ....[9]....
        /*0664*/ 	.word	0xffffffff


	//   ....[10]....
        /*0668*/ 	.word	0xffffffff


	//   ....[11]....
        /*066c*/ 	.word	0xffffffff


	//   ....[12]....
        /*0670*/ 	.word	0xffffffff


	//   ....[13]....
        /*0674*/ 	.word	0xffffffff


	//   ....[14]....
        /*0678*/ 	.word	0xffffffff


	//   ....[15]....
        /*067c*/ 	.word	0xffffffff


	//   ....[16]....
        /*0680*/ 	.word	0xffffffff


	//   ....[17]....
        /*0684*/ 	.word	0xffffffff


	//   ....[18]....
        /*0688*/ 	.word	0xffffffff


	//   ....[19]....
        /*068c*/ 	.word	0xffffffff


	//----- nvinfo : EIATTR_COOP_GROUP_INSTR_OFFSETS
	.align		4
.L_64:
        /*0690*/ 	.byte	0x04, 0x28
        /*0692*/ 	.short	(.L_66 - .L_65)


	//   ....[0]....
.L_65:
        /*0694*/ 	.word	0x00004670


	//   ....[1]....
        /*0698*/ 	.word	0x00004700


	//   ....[2]....
        /*069c*/ 	.word	0x00004730


	//   ....[3]....
        /*06a0*/ 	.word	0x00004750


	//   ....[4]....
        /*06a4*/ 	.word	0x00004770


	//   ....[5]....
        /*06a8*/ 	.word	0x000047a0


	//   ....[6]....
        /*06ac*/ 	.word	0x000047b0


	//   ....[7]....
        /*06b0*/ 	.word	0x000047d0


	//   ....[8]....
        /*06b4*/ 	.word	0x000049c0


	//   ....[9]....
        /*06b8*/ 	.word	0x000049e0


	//   ....[10]....
        /*06bc*/ 	.word	0x00005260


	//   ....[11]....
        /*06c0*/ 	.word	0x00005280


	//   ....[12]....
        /*06c4*/ 	.word	0x00005290


	//   ....[13]....
        /*06c8*/ 	.word	0x000052a0


	//   ....[14]....
        /*06cc*/ 	.word	0x000052f0


	//   ....[15]....
        /*06d0*/ 	.word	0x00005300


	//   ....[16]....
        /*06d4*/ 	.word	0x00005310


	//   ....[17]....
        /*06d8*/ 	.word	0x00005320


	//   ....[18]....
        /*06dc*/ 	.word	0x000053d0


	//   ....[19]....
        /*06e0*/ 	.word	0x000053f0


	//----- nvinfo : EIATTR_EXIT_INSTR_OFFSETS
	.align		4
.L_66:
        /*06e4*/ 	.byte	0x04, 0x1c
        /*06e6*/ 	.short	(.L_68 - .L_67)


	//   ....[0]....
.L_67:
        /*06e8*/ 	.word	0x00008040


	//   ....[1]....
        /*06ec*/ 	.word	0x00008070


	//----- nvinfo : EIATTR_REQNTID
	.align		4
.L_68:
        /*06f0*/ 	.byte	0x04, 0x10
        /*06f2*/ 	.short	(.L_70 - .L_69)
.L_69:
        /*06f4*/ 	.word	0x00000080
        /*06f8*/ 	.word	0x00000001
        /*06fc*/ 	.word	0x00000001


	//----- nvinfo : EIATTR_CBANK_PARAM_SIZE
	.align		4
.L_70:
        /*0700*/ 	.byte	0x03, 0x19
        /*0702*/ 	.short	0x0088


	//----- nvinfo : EIATTR_PARAM_CBANK
	.align		4
        /*0704*/ 	.byte	0x04, 0x0a
        /*0706*/ 	.short	(.L_72 - .L_71)
	.align		4
.L_71:
        /*0708*/ 	.word	index@(.nv.constant0.attn_fwd)
        /*070c*/ 	.short	0x0210
        /*070e*/ 	.short	0x0088


	//----- nvinfo : EIATTR_SW_WAR
	.align		4
.L_72:
        /*0710*/ 	.byte	0x04, 0x36
        /*0712*/ 	.short	(.L_74 - .L_73)
.L_73:
        /*0714*/ 	.word	0x00000008
.L_74:


//--------------------- .nv.callgraph             --------------------------
	.section	.nv.callgraph,"",@"SHT_CUDA_CALLGRAPH"
	.align	4
	.sectionentsize	8
	.align		4
        /*0000*/ 	.word	0x00000000
	.align		4
        /*0004*/ 	.word	0xffffffff
	.align		4
        /*0008*/ 	.word	0x00000000
	.align		4
        /*000c*/ 	.word	0xfffffffe
	.align		4
        /*0010*/ 	.word	0x00000000
	.align		4
        /*0014*/ 	.word	0xfffffffd
	.align		4
        /*0018*/ 	.word	0x00000000
	.align		4
        /*001c*/ 	.word	0xfffffffc


//--------------------- .nv.constant4             --------------------------
	.section	.nv.constant4,"a",@progbits
	.align	8
	.align		8
.nv.constant4:
        /*0000*/ 	.dword	_$_str


//--------------------- .text.attn_fwd            --------------------------
	.section	.text.attn_fwd,"ax",@progbits
	.align	128
        .global         attn_fwd
        .type           attn_fwd,@function
        .size           attn_fwd,(.L_x_3 - attn_fwd)
        .other          attn_fwd,@"STO_CUDA_ENTRY STV_DEFAULT"
attn_fwd:
.text.attn_fwd:
[----:B------:R-:W0:Y:S01]  /*0000*/  LDC R1, c[0x0][0x28] ;  /* 0x00000a00ff017b82 */ /* 0x000e220000000800 */
[----:B------:R-:W1:Y:S07]  /*0010*/  S2R R16, SR_CTAID.X ;  /* 0x0000000000107919 */ /* 0x000e6e0000002500 */
[----:B------:R-:W2:Y:S01]  /*0020*/  S2UR UR7, SR_CTAID.Y ;  /* 0x00000000000779c3 */ /* 0x000ea20000002600 */
[----:B------:R-:W-:Y:S01]  /*0030*/  ULDC.64 UR4, c[0x0][0x240] ;  /* 0x0000900000047ab9 */ /* 0x000fe20000000a00 */
[----:B------:R-:W-:Y:S01]  /*0040*/  ULDC.64 UR10, c[0x0][0x208] ;  /* 0x00008200000a7ab9 */ /* 0x000fe20000000a00 */
[----:B------:R-:W3:Y:S01]  /*0050*/  S2R R31, SR_TID.X ;  /* 0x00000000001f7919 */ /* 0x000ee20000002100 */
[----:B0-----:R-:W-:-:S04]  /*0060*/  VIADD R1, R1, 0xfffffdc0 ;  /* 0xfffffdc001017836 */ /* 0x001fc80000000000 */
[----:B------:R-:W0:Y:S08]  /*0070*/  LDC R15, c[0x0][0x248] ;  /* 0x00009200ff0f7b82 */ /* 0x000e300000000800 */
[----:B------:R-:W4:Y:S01]  /*0080*/  LDC.64 R34, c[0x0][0x210] ;  /* 0x00008400ff227b82 */ /* 0x000f220000000a00 */
[----:B--2---:R-:W-:-:S04]  /*0090*/  UIMAD UR4, UR7, UR4, URZ ;  /* 0x00000004070472a4 */ /* 0x004fc8000f8e023f */
[----:B------:R-:W-:Y:S01]  /*00a0*/  USHF.L.U32 UR6, UR4, 0x1, URZ ;  /* 0x0000000104067899 */ /* 0x000fe2000800063f */
[----:B-1----:R-:W-:Y:S01]  /*00b0*/  IMAD.SHL.U32 R16, R16, 0x20, RZ ;  /* 0x0000002010107824 */ /* 0x002fe200078e00ff */
[----:B---3--:R-:W-:-:S04]  /*00c0*/  SHF.R.U32.HI R2, RZ, 0x5, R31 ;  /* 0x00000005ff027819 */ /* 0x008fc8000001161f */
[----:B------:R-:W-:Y:S02]  /*00d0*/  LOP3.LUT R0, R16, 0x1f, R31, 0xf8, !PT ;  /* 0x0000001f10007812 */ /* 0x000fe400078ef81f */
[----:B------:R-:W-:-:S03]  /*00e0*/  SGXT.U32 R2, R2, 0x2 ;  /* 0x000000020202781a */ /* 0x000fc60000000000 */
[----:B------:R-:W-:Y:S01]  /*00f0*/  IMAD R0, R0, UR5, RZ ;  /* 0x0000000500007c24 */ /* 0x000fe2000f8e02ff */
[----:B------:R-:W-:Y:S01]  /*0100*/  UIMAD.WIDE UR4, UR4, 0x2, URZ ;  /* 0x00000002040478a5 */ /* 0x000fe2000f8e023f */
[----:B0-----:R-:W-:Y:S02]  /*0110*/  IMAD R4, R2, R15, RZ ;  /* 0x0000000f02047224 */ /* 0x001fe400078e02ff */
[C---:B------:R-:W-:Y:S02]  /*0120*/  IMAD.SHL.U32 R3, R0.reuse, 0x2, RZ ;  /* 0x0000000200037824 */ /* 0x040fe400078e00ff */
[----:B------:R-:W-:Y:S02]  /*0130*/  IMAD R5, R15, 0x4, R4 ;  /* 0x000000040f057824 */ /* 0x000fe400078e0204 */
[----:B------:R-:W-:Y:S01]  /*0140*/  IMAD.HI R0, R0, 0x2, RZ ;  /* 0x0000000200007827 */ /* 0x000fe200078e02ff */
[----:B----4-:R-:W-:Y:S02]  /*0150*/  IADD3 R33, P0, P1, R3, UR6, R34 ;  /* 0x0000000603217c10 */ /* 0x010fe4000f91e022 */
[----:B------:R-:W-:-:S02]  /*0160*/  LEA R7, R15, R5, 0x2 ;  /* 0x000000050f077211 */ /* 0x000fc400078e10ff */
[----:B------:R-:W-:Y:S02]  /*0170*/  IADD3.X R35, R0, UR5, R35, P0, P1 ;  /* 0x0000000500237c10 */ /* 0x000fe400087e2423 */
[CC--:B------:R-:W-:Y:S01]  /*0180*/  LEA R2, P0, R4.reuse, R33.reuse, 0x1 ;  /* 0x0000002104027211 */ /* 0x0c0fe200078008ff */
[----:B------:R-:W-:Y:S01]  /*0190*/  IMAD R0, R15, 0x4, R7 ;  /* 0x000000040f007824 */ /* 0x000fe200078e0207 */
[----:B------:R-:W-:Y:S02]  /*01a0*/  LEA R6, P1, R7, R33, 0x1 ;  /* 0x0000002107067211 */ /* 0x000fe400078208ff */
[----:B------:R-:W-:Y:S02]  /*01b0*/  LEA.HI.X.SX32 R3, R4, R35, 0x1, P0 ;  /* 0x0000002304037211 */ /* 0x000fe400000f0eff */
[----:B------:R-:W-:Y:S01]  /*01c0*/  LEA R4, P0, R5, R33, 0x1 ;  /* 0x0000002105047211 */ /* 0x000fe200078008ff */
[----:B------:R-:W-:Y:S01]  /*01d0*/  IMAD R11, R15, 0x4, R0 ;  /* 0x000000040f0b7824 */ /* 0x000fe200078e0200 */
[-C--:B------:R-:W-:Y:S01]  /*01e0*/  LEA.HI.X.SX32 R7, R7, R35.reuse, 0x1, P1 ;  /* 0x0000002307077211 */ /* 0x080fe200008f0eff */
[----:B------:R0:W2:Y:S01]  /*01f0*/  LDG.E.U16 R21, desc[UR10][R2.64] ;  /* 0x0000000a02157981 */ /* 0x0000a2000c1e1500 */
[----:B------:R-:W-:Y:S01]  /*0200*/  LEA.HI.X.SX32 R5, R5, R35, 0x1, P0 ;  /* 0x0000002305057211 */ /* 0x000fe200000f0eff */
[----:B------:R-:W-:Y:S01]  /*0210*/  IMAD R12, R15, 0x4, R11 ;  /* 0x000000040f0c7824 */ /* 0x000fe200078e020b */
[-C--:B------:R-:W-:Y:S01]  /*0220*/  LEA R8, P0, R0, R33.reuse, 0x1 ;  /* 0x0000002100087211 */ /* 0x080fe200078008ff */
[----:B------:R1:W3:Y:S01]  /*0230*/  LDG.E.U16 R23, desc[UR10][R6.64] ;  /* 0x0000000a06177981 */ /* 0x0002e2000c1e1500 */
[----:B------:R-:W-:-:S02]  /*0240*/  LEA R10, P1, R11, R33, 0x1 ;  /* 0x000000210b0a7211 */ /* 0x000fc400078208ff */
[----:B------:R-:W-:Y:S01]  /*0250*/  LEA.HI.X.SX32 R9, R0, R35, 0x1, P0 ;  /* 0x0000002300097211 */ /* 0x000fe200000f0eff */
[----:B------:R-:W-:Y:S01]  /*0260*/  IMAD R0, R15, 0x4, R12 ;  /* 0x000000040f007824 */ /* 0x000fe200078e020c */
[----:B------:R4:W5:Y:S01]  /*0270*/  LDG.E.U16 R22, desc[UR10][R4.64] ;  /* 0x0000000a04167981 */ /* 0x000962000c1e1500 */
[C---:B0-----:R-:W-:Y:S02]  /*0280*/  LEA R2, P0, R12.reuse, R33, 0x1 ;  /* 0x000000210c027211 */ /* 0x041fe400078008ff */
[-C--:B------:R-:W-:Y:S01]  /*0290*/  LEA.HI.X.SX32 R11, R11, R35.reuse, 0x1, P1 ;  /* 0x000000230b0b7211 */ /* 0x080fe200008f0eff */
[----:B------:R0:W5:Y:S01]  /*02a0*/  LDG.E.U16 R24, desc[UR10][R8.64] ;  /* 0x0000000a08187981 */ /* 0x000162000c1e1500 */
[C---:B------:R-:W-:Y:S02]  /*02b0*/  LEA R13, R15.reuse, R0, 0x2 ;  /* 0x000000000f0d7211 */ /* 0x040fe400078e10ff */
[----:B------:R-:W-:Y:S01]  /*02c0*/  LEA.HI.X.SX32 R3, R12, R35, 0x1, P0 ;  /* 0x000000230c037211 */ /* 0x000fe200000f0eff */
[----:B------:R0:W5:Y:S02]  /*02d0*/  LDG.E.U16 R25, desc[UR10][R10.64] ;  /* 0x0000000a0a197981 */ /* 0x000164000c1e1500 */
[C---:B------:R-:W-:Y:S01]  /*02e0*/  IMAD R14, R15.reuse, 0x4, R13 ;  /* 0x000000040f0e7824 */ /* 0x040fe200078e020d */
[C---:B-1----:R-:W-:Y:S01]  /*02f0*/  LEA R6, P0, R0.reuse, R33, 0x1 ;  /* 0x0000002100067211 */ /* 0x042fe200078008ff */
[----:B------:R1:W5:Y:S02]  /*0300*/  LDG.E.U16 R26, desc[UR10][R2.64] ;  /* 0x0000000a021a7981 */ /* 0x000364000c1e1500 */
[----:B------:R-:W-:Y:S01]  /*0310*/  IMAD R17, R15, 0x4, R14 ;  /* 0x000000040f117824 */ /* 0x000fe200078e020e */
[----:B------:R-:W-:-:S03]  /*0320*/  LEA.HI.X.SX32 R7, R0, R35, 0x1, P0 ;  /* 0x0000002300077211 */ /* 0x000fc600000f0eff */
[----:B------:R-:W-:Y:S01]  /*0330*/  IMAD R0, R15, 0x4, R17 ;  /* 0x000000040f007824 */ /* 0x000fe200078e0211 */
[----:B----4-:R-:W-:Y:S01]  /*0340*/  LEA R4, P0, R13, R33, 0x1 ;  /* 0x000000210d047211 */ /* 0x010fe200078008ff */
[----:B------:R-:W4:Y:S02]  /*0350*/  LDG.E.U16 R27, desc[UR10][R6.64] ;  /* 0x0000000a061b7981 */ /* 0x000f24000c1e1500 */
[----:B------:R-:W-:Y:S01]  /*0360*/  IMAD R18, R15, 0x4, R0 ;  /* 0x000000040f127824 */ /* 0x000fe200078e0200 */
[----:B------:R-:W-:Y:S02]  /*0370*/  LEA.HI.X.SX32 R5, R13, R35, 0x1, P0 ;  /* 0x000000230d057211 */ /* 0x000fe400000f0eff */
[C---:B0-----:R-:W-:Y:S02]  /*0380*/  LEA R8, P0, R0.reuse, R33, 0x1 ;  /* 0x0000002100087211 */ /* 0x041fe400078008ff */
[----:B------:R-:W-:Y:S01]  /*0390*/  LEA R11, R15, R18, 0x2 ;  /* 0x000000120f0b7211 */ /* 0x000fe200078e10ff */
[----:B------:R0:W4:Y:S01]  /*03a0*/  LDG.E.U16 R28, desc[UR10][R4.64] ;  /* 0x0000000a041c7981 */ /* 0x000122000c1e1500 */
[----:B------:R-:W-:-:S02]  /*03b0*/  LEA.HI.X.SX32 R9, R0, R35, 0x1, P0 ;  /* 0x0000002300097211 */ /* 0x000fc400000f0eff */
[-C--:B------:R-:W-:Y:S01]  /*03c0*/  LEA R10, P0, R11, R33.reuse, 0x1 ;  /* 0x000000210b0a7211 */ /* 0x080fe200078008ff */
[----:B------:R-:W-:Y:S01]  /*03d0*/  IMAD R19, R15, 0x4, R11 ;  /* 0x000000040f137824 */ /* 0x000fe200078e020b */
[C---:B------:R-:W-:Y:S02]  /*03e0*/  LEA R12, P1, R14.reuse, R33, 0x1 ;  /* 0x000000210e0c7211 */ /* 0x040fe400078208ff */
[----:B------:R-:W-:Y:S01]  /*03f0*/  LEA.HI.X.SX32 R11, R11, R35, 0x1, P0 ;  /* 0x000000230b0b7211 */ /* 0x000fe200000f0eff */
[----:B------:R-:W-:Y:S01]  /*0400*/  IMAD R0, R15, 0x4, R19 ;  /* 0x000000040f007824 */ /* 0x000fe200078e0213 */
[----:B-1----:R-:W-:Y:S01]  /*0410*/  LEA R2, P0, R17, R33, 0x1 ;  /* 0x0000002111027211 */ /* 0x002fe200078008ff */
[----:B------:R-:W4:Y:S01]  /*0420*/  LDG.E.U16 R9, desc[UR10][R8.64] ;  /* 0x0000000a08097981 */ /* 0x000f22000c1e1500 */
[-C--:B------:R-:W-:Y:S01]  /*0430*/  LEA.HI.X.SX32 R13, R14, R35.reuse, 0x1, P1 ;  /* 0x000000230e0d7211 */ /* 0x080fe200008f0eff */
[----:B------:R-:W-:Y:S01]  /*0440*/  IMAD R20, R15, 0x4, R0 ;  /* 0x000000040f147824 */ /* 0x000fe200078e0200 */
[----:B------:R-:W-:Y:S01]  /*0450*/  LEA.HI.X.SX32 R3, R17, R35, 0x1, P0 ;  /* 0x0000002311037211 */ /* 0x000fe200000f0eff */
[----:B------:R-:W4:Y:S01]  /*0460*/  LDG.E.U16 R10, desc[UR10][R10.64] ;  /* 0x0000000a0a0a7981 */ /* 0x000f22000c1e1500 */
[----:B------:R-:W-:-:S02]  /*0470*/  LEA R14, P1, R0, R33, 0x1 ;  /* 0x00000021000e7211 */ /* 0x000fc400078208ff */
[----:B0-----:R-:W-:Y:S01]  /*0480*/  LEA R4, P0, R18, R33, 0x1 ;  /* 0x0000002112047211 */ /* 0x001fe200078008ff */
[----:B------:R0:W4:Y:S01]  /*0490*/  LDG.E.U16 R29, desc[UR10][R12.64] ;  /* 0x0000000a0c1d7981 */ /* 0x000122000c1e1500 */
[-C--:B------:R-:W-:Y:S02]  /*04a0*/  LEA.HI.X.SX32 R15, R0, R35.reuse, 0x1, P1 ;  /* 0x00000023000f7211 */ /* 0x080fe400008f0eff */
[----:B------:R-:W-:Y:S01]  /*04b0*/  LEA.HI.X.SX32 R5, R18, R35, 0x1, P0 ;  /* 0x0000002312057211 */ /* 0x000fe200000f0eff */
[----:B------:R1:W4:Y:S01]  /*04c0*/  LDG.E.U16 R2, desc[UR10][R2.64] ;  /* 0x0000000a02027981 */ /* 0x000322000c1e1500 */
[----:B------:R-:W-:-:S03]  /*04d0*/  LEA R6, P1, R19, R33, 0x1 ;  /* 0x0000002113067211 */ /* 0x000fc600078208ff */
[----:B------:R-:W4:Y:S01]  /*04e0*/  LDG.E.U16 R14, desc[UR10][R14.64] ;  /* 0x0000000a0e0e7981 */ /* 0x000f22000c1e1500 */
[C---:B0-----:R-:W-:Y:S02]  /*04f0*/  LEA R12, P0, R20.reuse, R33, 0x1 ;  /* 0x00000021140c7211 */ /* 0x041fe400078008ff */
[-C--:B------:R-:W-:Y:S01]  /*0500*/  LEA.HI.X.SX32 R7, R19, R35.reuse, 0x1, P1 ;  /* 0x0000002313077211 */ /* 0x080fe200008f0eff */
[----:B------:R-:W4:Y:S01]  /*0510*/  LDG.E.U16 R4, desc[UR10][R4.64] ;  /* 0x0000000a04047981 */ /* 0x000f22000c1e1500 */
[----:B------:R-:W-:-:S03]  /*0520*/  LEA.HI.X.SX32 R13, R20, R35, 0x1, P0 ;  /* 0x00000023140d7211 */ /* 0x000fc600000f0eff */
[----:B------:R-:W4:Y:S04]  /*0530*/  LDG.E.U16 R11, desc[UR10][R6.64] ;  /* 0x0000000a060b7981 */ /* 0x000f28000c1e1500 */
[----:B------:R0:W4:Y:S01]  /*0540*/  LDG.E.U16 R12, desc[UR10][R12.64] ;  /* 0x0000000a0c0c7981 */ /* 0x000122000c1e1500 */
[----:B------:R-:W0:Y:S01]  /*0550*/  S2UR UR6, SR_CgaCtaId ;  /* 0x00000000000679c3 */ /* 0x000e220000008800 */
[----:B------:R-:W-:Y:S01]  /*0560*/  LOP3.LUT R8, R31, 0x3f, RZ, 0xc0, !PT ;  /* 0x0000003f1f087812 */ /* 0x000fe200078ec0ff */
[----:B------:R-:W-:Y:S01]  /*0570*/  VIADD R30, R16, 0x20 ;  /* 0x00000020101e7836 */ /* 0x000fe20000000000 */
[----:B------:R-:W-:Y:S01]  /*0580*/  SHF.R.S32.HI R0, RZ, 0x6, R31 ;  /* 0x00000006ff007819 */ /* 0x000fe2000001141f */
[----:B------:R-:W-:Y:S02]  /*0590*/  UMOV UR4, 0x400 ;  /* 0x0000040000047882 */ /* 0x000fe40000000000 */
[----:B-1----:R-:W-:Y:S01]  /*05a0*/  IMAD.SHL.U32 R3, R8, 0x2, RZ ;  /* 0x0000000208037824 */ /* 0x002fe200078e00ff */
[----:B------:R-:W-:-:S02]  /*05b0*/  SGXT R0, R0, 0x1 ;  /* 0x000000010000781a */ /* 0x000fc40000000200 */
[----:B------:R-:W-:Y:S02]  /*05c0*/  ISETP.GE.AND P0, PT, R30, 0x1, PT ;  /* 0x000000011e00780c */ /* 0x000fe40003f06270 */
[----:B------:R-:W-:-:S04]  /*05d0*/  LOP3.LUT R0, R3, 0x90, R0, 0x78, !PT ;  /* 0x0000009003007812 */ /* 0x000fc800078e7800 */
[----:B------:R-:W-:Y:S01]  /*05e0*/  LOP3.LUT R3, R0, 0x20, RZ, 0x3c, !PT ;  /* 0x0000002000037812 */ /* 0x000fe200078e3cff */
[----:B0-----:R-:W-:Y:S01]  /*05f0*/  ULEA UR6, UR6, UR4, 0x18 ;  /* 0x0000000406067291 */ /* 0x001fe2000f8ec03f */
[----:B------:R-:W-:Y:S01]  /*0600*/  MOV R13, 0x3f800000 ;  /* 0x3f800000000d7802 */ /* 0x000fe20000000f00 */
[----:B------:R-:W-:Y:S01]  /*0610*/  IMAD.MOV.U32 R80, RZ, RZ, -0x800000 ;  /* 0xff800000ff507424 */ /* 0x000fe200078e00ff */
[----:B------:R-:W-:Y:S01]  /*0620*/  MOV R7, 0x3f800000 ;  /* 0x3f80000000077802 */ /* 0x000fe20000000f00 */
[----:B------:R-:W-:Y:S01]  /*0630*/  IMAD.MOV.U32 R81, RZ, RZ, -0x800000 ;  /* 0xff800000ff517424 */ /* 0x000fe200078e00ff */
[----:B------:R-:W-:Y:S01]  /*0640*/  CS2R R72, SRZ ;  /* 0x0000000000487805 */ /* 0x000fe2000001ff00 */
[----:B------:R-:W-:Y:S01]  /*0650*/  IMAD.MOV.U32 R82, RZ, RZ, -0x800000 ;  /* 0xff800000ff527424 */ /* 0x000fe200078e00ff */
[----:B------:R-:W-:Y:S01]  /*0660*/  CS2R R74, SRZ ;  /* 0x00000000004a7805 */ /* 0x000fe2000001ff00 */
[----:B------:R-:W-:Y:S01]  /*0670*/  IMAD.MOV.U32 R83, RZ, RZ, -0x800000 ;  /* 0xff800000ff537424 */ /* 0x000fe200078e00ff */
[----:B------:R-:W-:Y:S01]  /*0680*/  CS2R R64, SRZ ;  /* 0x0000000000407805 */ /* 0x000fe2000001ff00 */
[----:B------:R-:W-:Y:S01]  /*0690*/  IMAD.MOV.U32 R6, RZ, RZ, 0x3f800000 ;  /* 0x3f800000ff067424 */ /* 0x000fe200078e00ff */
[----:B------:R-:W-:-:S02]  /*06a0*/  CS2R R66, SRZ ;  /* 0x0000000000427805 */ /* 0x000fc4000001ff00 */
[----:B------:R-:W-:Y:S02]  /*06b0*/  CS2R R76, SRZ ;  /* 0x00000000004c7805 */ /* 0x000fe4000001ff00 */
[----:B------:R-:W-:Y:S02]  /*06c0*/  CS2R R78, SRZ ;  /* 0x00000000004e7805 */ /* 0x000fe4000001ff00 */
[----:B------:R-:W-:Y:S02]  /*06d0*/  CS2R R68, SRZ ;  /* 0x0000000000447805 */ /* 0x000fe4000001ff00 */
[----:B------:R-:W-:Y:S01]  /*06e0*/  CS2R R70, SRZ ;  /* 0x0000000000467805 */ /* 0x000fe2000001ff00 */
[----:B--2---:R-:W-:Y:S04]  /*06f0*/  STS.U16 [R0+UR6+0x6000], R21 ;  /* 0x0060001500007988 */ /* 0x004fe80008000406 */
[----:B---3--:R-:W-:Y:S04]  /*0700*/  STS.U16 [R0+UR6+0x6200], R23 ;  /* 0x0062001700007988 */ /* 0x008fe80008000406 */
[----:B-----5:R-:W-:Y:S04]  /*0710*/  STS.U16 [R0+UR6+0x6400], R25 ;  /* 0x0064001900007988 */ /* 0x020fe80008000406 */
[----:B----4-:R-:W-:Y:S04]  /*0720*/  STS.U16 [R0+UR6+0x6600], R27 ;  /* 0x0066001b00007988 */ /* 0x010fe80008000406 */
[----:B------:R-:W-:Y:S04]  /*0730*/  STS.U16 [R0+UR6+0x6a00], R9 ;  /* 0x006a000900007988 */ /* 0x000fe80008000406 */
[----:B------:R-:W-:Y:S04]  /*0740*/  STS.U16 [R0+UR6+0x6c00], R10 ;  /* 0x006c000a00007988 */ /* 0x000fe80008000406 */
[----:B------:R-:W-:Y:S04]  /*0750*/  STS.U16 [R0+UR6+0x6800], R29 ;  /* 0x0068001d00007988 */ /* 0x000fe80008000406 */
[----:B------:R0:W-:Y:S04]  /*0760*/  STS.U16 [R0+UR6+0x6e00], R14 ;  /* 0x006e000e00007988 */ /* 0x0001e80008000406 */
[----:B------:R-:W-:Y:S04]  /*0770*/  STS.U16 [R3+UR6+0x6100], R22 ;  /* 0x0061001603007988 */ /* 0x000fe80008000406 */
[----:B------:R-:W-:Y:S04]  /*0780*/  STS.U16 [R3+UR6+0x6300], R24 ;  /* 0x0063001803007988 */ /* 0x000fe80008000406 */
[----:B------:R-:W-:Y:S01]  /*0790*/  STS.U16 [R3+UR6+0x6500], R26 ;  /* 0x0065001a03007988 */ /* 0x000fe20008000406 */
[----:B0-----:R-:W-:-:S03]  /*07a0*/  IMAD.MOV.U32 R0, RZ, RZ, 0x3f800000 ;  /* 0x3f800000ff007424 */ /* 0x001fc600078e00ff */
[----:B------:R-:W-:Y:S04]  /*07b0*/  STS.U16 [R3+UR6+0x6700], R28 ;  /* 0x0067001c03007988 */ /* 0x000fe80008000406 */
[----:B------:R0:W-:Y:S04]  /*07c0*/  STS.U16 [R3+UR6+0x6900], R2 ;  /* 0x0069000203007988 */ /* 0x0001e80008000406 */
[----:B------:R1:W-:Y:S04]  /*07d0*/  STS.U16 [R3+UR6+0x6b00], R4 ;  /* 0x006b000403007988 */ /* 0x0003e80008000406 */
[----:B------:R1:W-:Y:S04]  /*07e0*/  STS.U16 [R3+UR6+0x6d00], R11 ;  /* 0x006d000b03007988 */ /* 0x0003e80008000406 */
[----:B------:R1:W-:Y:S01]  /*07f0*/  STS.U16 [R3+UR6+0x6f00], R12 ;  /* 0x006f000c03007988 */ /* 0x0003e20008000406 */
[----:B0-----:R-:W-:Y:S01]  /*0800*/  LOP3.LUT R2, R31, 0x7f, RZ, 0xc0, !PT ;  /* 0x0000007f1f027812 */ /* 0x001fe200078ec0ff */
[----:B------:R-:W-:Y:S06]  /*0810*/  @!P0 BRA `(.L_x_0) ;  /* 0x0000006000988947 */ /* 0x000fec0003800000 */
[----:B------:R-:W0:Y:S01]  /*0820*/  LDC.64 R126, c[0x0][0x250] ;  /* 0x00009400ff7e7b82 */ /* 0x000e220000000a00 */
[--C-:B------:R-:W-:Y:S01]  /*0830*/  SHF.R.U32.HI R0, RZ, 0x6, R31.reuse ;  /* 0x00000006ff007819 */ /* 0x100fe2000001161f */
[----:B------:R-:W-:Y:S01]  /*0840*/  ULDC UR4, c[0x0][0x258] ;  /* 0x0000960000047ab9 */ /* 0x000fe20000000800 */
[----:B------:R-:W-:Y:S01]  /*0850*/  ULDC.64 UR8, c[0x0][0x218] ;  /* 0x0000860000087ab9 */ /* 0x000fe20000000a00 */
[----:B------:R-:W-:Y:S01]  /*0860*/  IMAD R8, R8, UR4, RZ ;  /* 0x0000000408087c24 */ /* 0x000fe2000f8e02ff */
[----:B------:R-:W-:Y:S01]  /*0870*/  SGXT.U32 R0, R0, 0x1 ;  /* 0x000000010000781a */ /* 0x000fe20000000000 */
[----:B------:R-:W-:Y:S01]  /*0880*/  ULDC.64 UR4, c[0x0][0x260] ;  /* 0x0000980000047ab9 */ /* 0x000fe20000000a00 */
[----:B-1----:R-:W-:Y:S01]  /*0890*/  SHF.R.U32.HI R11, RZ, 0x2, R31 ;  /* 0x00000002ff0b7819 */ /* 0x002fe2000001161f */
[----:B------:R-:W1:Y:S01]  /*08a0*/  LDC.64 R14, c[0x0][0x220] ;  /* 0x00008800ff0e7b82 */ /* 0x000e620000000a00 */
[----:B------:R-:W-:Y:S01]  /*08b0*/  SHF.L.U32 R4, R8, 0x1, RZ ;  /* 0x0000000108047819 */ /* 0x000fe200000006ff */
[----:B------:R-:W-:Y:S01]  /*08c0*/  UIMAD UR4, UR7, UR4, URZ ;  /* 0x00000004070472a4 */ /* 0x000fe2000f8e023f */
[----:B------:R-:W-:Y:S01]  /*08d0*/  IMAD R5, R2, UR5, RZ ;  /* 0x0000000502057c24 */ /* 0x000fe2000f8e02ff */
[----:B------:R-:W-:Y:S01]  /*08e0*/  SGXT.U32 R11, R11, 0x3 ;  /* 0x000000030b0b781a */ /* 0x000fe20000000000 */
[----:B------:R-:W-:Y:S01]  /*08f0*/  IMAD.MOV.U32 R174, RZ, RZ, -0x800000 ;  /* 0xff800000ffae7424 */ /* 0x000fe200078e00ff */
[----:B------:R-:W-:Y:S01]  /*0900*/  USHF.L.U32 UR5, UR4, 0x1, URZ ;  /* 0x0000000104057899 */ /* 0x000fe2000800063f */
[----:B------:R-:W-:Y:S01]  /*0910*/  IMAD.SHL.U32 R7, R5, 0x2, RZ ;  /* 0x0000000205077824 */ /* 0x000fe200078e00ff */
[----:B------:R-:W2:Y:S01]  /*0920*/  LDC R184, c[0x0][0x268] ;  /* 0x00009a00ffb87b82 */ /* 0x000ea20000000800 */
[----:B------:R-:W-:-:S02]  /*0930*/  LOP3.LUT R9, R16, 0x8, R11, 0xfe, !PT ;  /* 0x0000000810097812 */ /* 0x000fc400078efe0b */
[----:B------:R-:W-:Y:S02]  /*0940*/  LOP3.LUT R10, R16, 0x10, R11, 0xfe, !PT ;  /* 0x00000010100a7812 */ /* 0x000fe400078efe0b */
[----:B------:R-:W-:Y:S01]  /*0950*/  LOP3.LUT P0, RZ, R31, 0x3, RZ, 0xc0, !PT ;  /* 0x000000031fff7812 */ /* 0x000fe2000780c0ff */
[----:B0-----:R-:W-:Y:S02]  /*0960*/  IMAD R6, R0, R127, RZ ;  /* 0x0000007f00067224 */ /* 0x001fe400078e02ff */
[----:B------:R-:W-:Y:S02]  /*0970*/  IMAD R0, R126, UR7, RZ ;  /* 0x000000077e007c24 */ /* 0x000fe4000f8e02ff */
[C---:B------:R-:W-:Y:S02]  /*0980*/  IMAD R12, R127.reuse, 0x2, R6 ;  /* 0x000000027f0c7824 */ /* 0x040fe400078e0206 */
[C---:B------:R-:W-:Y:S02]  /*0990*/  IMAD.SHL.U32 R3, R0.reuse, 0x2, RZ ;  /* 0x0000000200037824 */ /* 0x040fe400078e00ff */
[----:B------:R-:W-:Y:S01]  /*09a0*/  IMAD.HI R0, R0, 0x2, RZ ;  /* 0x0000000200007827 */ /* 0x000fe200078e02ff */
[----:B------:R-:W-:-:S02]  /*09b0*/  LEA R18, R127, R12, 0x1 ;  /* 0x0000000c7f127211 */ /* 0x000fc400078e08ff */
[----:B------:R-:W-:Y:S01]  /*09c0*/  IADD3 R13, P1, P2, R4, UR8, R3 ;  /* 0x00000008040d7c10 */ /* 0x000fe2000fa3e003 */
[----:B------:R-:W-:Y:S01]  /*09d0*/  IMAD.HI R3, R8, 0x2, RZ ;  /* 0x0000000208037827 */ /* 0x000fe200078e02ff */
[----:B------:R-:W-:Y:S02]  /*09e0*/  LOP3.LUT R8, R11, R16, RZ, 0xfc, !PT ;  /* 0x000000100b087212 */ /* 0x000fe400078efcff */
[-C--:B------:R-:W-:Y:S01]  /*09f0*/  LEA R142, P3, R6, R13.reuse, 0x1 ;  /* 0x0000000d068e7211 */ /* 0x080fe200078608ff */
[----:B------:R-:W-:Y:S01]  /*0a00*/  IMAD R20, R127, 0x2, R18 ;  /* 0x000000027f147824 */ /* 0x000fe200078e0212 */
[----:B------:R-:W-:Y:S01]  /*0a10*/  IADD3.X R3, R3, UR9, R0, P1, P2 ;  /* 0x0000000903037c10 */ /* 0x000fe20008fe4400 */
[----:B--2---:R-:W-:Y:S01]  /*0a20*/  IMAD R179, R184, 0x46, RZ ;  /* 0x00000046b8b37824 */ /* 0x004fe200078e02ff */
[-C--:B------:R-:W-:Y:S01]  /*0a30*/  LEA R138, P5, R18, R13.reuse, 0x1 ;  /* 0x0000000d128a7211 */ /* 0x080fe200078a08ff */
[C---:B------:R-:W-:Y:S01]  /*0a40*/  IMAD R22, R127.reuse, 0x2, R20 ;  /* 0x000000027f167824 */ /* 0x040fe200078e0214 */
[-C--:B------:R-:W-:Y:S01]  /*0a50*/  LEA R140, P4, R12, R13.reuse, 0x1 ;  /* 0x0000000d0c8c7211 */ /* 0x080fe200078808ff */
[----:B------:R-:W-:Y:S01]  /*0a60*/  IMAD R109, R184, 0x23, RZ ;  /* 0x00000023b86d7824 */ /* 0x000fe200078e02ff */
[----:B------:R-:W-:Y:S01]  /*0a70*/  LEA R136, P6, R20, R13, 0x1 ;  /* 0x0000000d14887211 */ /* 0x000fe200078c08ff */
[C---:B------:R-:W-:Y:S01]  /*0a80*/  IMAD R24, R127.reuse, 0x2, R22 ;  /* 0x000000027f187824 */ /* 0x040fe200078e0216 */
[-C--:B------:R-:W-:Y:S01]  /*0a90*/  LEA.HI.X.SX32 R143, R6, R3.reuse, 0x1, P3 ;  /* 0x00000003068f7211 */ /* 0x080fe200018f0eff */
[----:B------:R-:W-:Y:S01]  /*0aa0*/  IMAD R111, R184, 0x4e, RZ ;  /* 0x0000004eb86f7824 */ /* 0x000fe200078e02ff */
[-C--:B------:R-:W-:Y:S01]  /*0ab0*/  LEA.HI.X.SX32 R139, R18, R3.reuse, 0x1, P5 ;  /* 0x00000003128b7211 */ /* 0x080fe200028f0eff */
[C---:B------:R-:W-:Y:S01]  /*0ac0*/  IMAD R26, R127.reuse, 0x2, R24 ;  /* 0x000000027f1a7824 */ /* 0x040fe200078e0218 */
[-C--:B------:R-:W-:Y:S01]  /*0ad0*/  LEA.HI.X.SX32 R141, R12, R3.reuse, 0x1, P4 ;  /* 0x000000030c8d7211 */ /* 0x080fe200020f0eff */
[----:B------:R-:W-:Y:S01]  /*0ae0*/  STL.64 [R1+0x238], R142 ;  /* 0x0002388e01007387 */ /* 0x000fe20000100a00 */
[----:B------:R-:W-:Y:S01]  /*0af0*/  LEA.HI.X.SX32 R137, R20, R3, 0x1, P6 ;  /* 0x0000000314897211 */ /* 0x000fe200030f0eff */
[----:B------:R-:W-:Y:S01]  /*0b00*/  IMAD R121, R184, 0x4a, RZ ;  /* 0x0000004ab8797824 */ /* 0x000fe200078e02ff */
[C---:B------:R-:W-:Y:S01]  /*0b10*/  LEA R28, R127.reuse, R26, 0x1 ;  /* 0x0000001a7f1c7211 */ /* 0x040fe200078e08ff */
[----:B------:R0:W-:Y:S01]  /*0b20*/  STL.64 [R1+0x228], R138 ;  /* 0x0002288a01007387 */ /* 0x0001e20000100a00 */
[-C--:B------:R-:W-:Y:S01]  /*0b30*/  LEA R18, P5, R26, R13.reuse, 0x1 ;  /* 0x0000000d1a127211 */ /* 0x080fe200078a08ff */
[----:B------:R-:W-:Y:S01]  /*0b40*/  IMAD R27, R184, 0x27, RZ ;  /* 0x00000027b81b7824 */ /* 0x000fe200078e02ff */
[----:B------:R-:W-:Y:S01]  /*0b50*/  LEA R6, P6, R28, R13, 0x1 ;  /* 0x0000000d1c067211 */ /* 0x000fe200078c08ff */
[----:B------:R-:W-:Y:S01]  /*0b60*/  IMAD R30, R127, 0x2, R28 ;  /* 0x000000027f1e7824 */ /* 0x000fe200078e021c */
[----:B------:R-:W-:Y:S01]  /*0b70*/  STL.64 [R1+0x230], R140 ;  /* 0x0002308c01007387 */ /* 0x000fe20000100a00 */
[-C--:B------:R-:W-:Y:S01]  /*0b80*/  LEA.HI.X.SX32 R19, R26, R3.reuse, 0x1, P5 ;  /* 0x000000031a137211 */ /* 0x080fe200028f0eff */
[----:B------:R-:W-:Y:S01]  /*0b90*/  IMAD R181, R184, 0x44, RZ ;  /* 0x00000044b8b57824 */ /* 0x000fe200078e02ff */
[----:B-1----:R-:W-:Y:S01]  /*0ba0*/  IADD3 R14, P1, P2, R7, UR5, R14 ;  /* 0x00000005070e7c10 */ /* 0x002fe2000fa3e00e */
[C---:B------:R-:W-:Y:S01]  /*0bb0*/  IMAD R32, R127.reuse, 0x2, R30 ;  /* 0x000000027f207824 */ /* 0x040fe200078e021e */
[----:B------:R1:W-:Y:S01]  /*0bc0*/  STL.64 [R1+0x220], R136 ;  /* 0x0002208801007387 */ /* 0x0003e20000100a00 */
[----:B------:R-:W-:Y:S01]  /*0bd0*/  LEA.HI.X.SX32 R7, R28, R3, 0x1, P6 ;  /* 0x000000031c077211 */ /* 0x000fe200030f0eff */
[----:B------:R-:W-:Y:S01]  /*0be0*/  UIMAD.WIDE UR4, UR4, 0x2, URZ ;  /* 0x00000002040478a5 */ /* 0x000fe2000f8e023f */
[C---:B------:R-:W-:Y:S01]  /*0bf0*/  IMAD R34, R127.reuse, 0x2, R32 ;  /* 0x000000027f227824 */ /* 0x040fe200078e0220 */
[----:B0-----:R-:W-:Y:S01]  /*0c00*/  LEA R138, P3, R22, R13, 0x1 ;  /* 0x0000000d168a7211 */ /* 0x001fe200078608ff */
[----:B------:R-:W-:Y:S01]  /*0c10*/  IMAD R29, R184, 0x28, RZ ;  /* 0x00000028b81d7824 */ /* 0x000fe200078e02ff */
[----:B------:R-:W-:Y:S01]  /*0c20*/  LOP3.LUT R11, R16, 0x18, R11, 0xfe, !PT ;  /* 0x00000018100b7812 */ /* 0x000fe200078efe0b */
[----:B------:R-:W-:Y:S01]  /*0c30*/  IMAD R36, R127, 0x2, R34 ;  /* 0x000000027f247824 */ /* 0x000fe200078e0222 */
[----:B------:R-:W-:Y:S01]  /*0c40*/  LEA.HI.X.SX32 R139, R22, R3, 0x1, P3 ;  /* 0x00000003168b7211 */ /* 0x000fe200018f0eff */
[----:B------:R-:W-:Y:S01]  /*0c50*/  IMAD.HI R16, R5, 0x2, RZ ;  /* 0x0000000205107827 */ /* 0x000fe200078e02ff */
[-C--:B------:R-:W-:Y:S01]  /*0c60*/  LEA R22, P3, R30, R13.reuse, 0x1 ;  /* 0x0000000d1e167211 */ /* 0x080fe200078608ff */
[----:B------:R-:W-:Y:S01]  /*0c70*/  UMOV UR4, URZ ;  /* 0x0000003f00047c82 */ /* 0x000fe20008000000 */
[C---:B------:R-:W-:Y:S01]  /*0c80*/  LEA R38, R127.reuse, R36, 0x1 ;  /* 0x000000247f267211 */ /* 0x040fe200078e08ff */
[----:B------:R-:W-:Y:S01]  /*0c90*/  STL.64 [R1+0x218], R138 ;  /* 0x0002188a01007387 */ /* 0x000fe20000100a00 */
[----:B-1----:R-:W-:Y:S01]  /*0ca0*/  LEA R136, P4, R24, R13, 0x1 ;  /* 0x0000000d18887211 */ /* 0x002fe200078808ff */
[----:B------:R-:W-:Y:S01]  /*0cb0*/  IMAD R97, R184, 0x54, RZ ;  /* 0x00000054b8617824 */ /* 0x000fe200078e02ff */
[-C--:B------:R-:W-:Y:S01]  /*0cc0*/  LEA.HI.X.SX32 R23, R30, R3.reuse, 0x1, P3 ;  /* 0x000000031e177211 */ /* 0x080fe200018f0eff */
[C---:B------:R-:W-:Y:S01]  /*0cd0*/  IMAD R40, R127.reuse, 0x2, R38 ;  /* 0x000000027f287824 */ /* 0x040fe200078e0226 */
[----:B------:R-:W-:Y:S01]  /*0ce0*/  LEA.HI.X.SX32 R137, R24, R3, 0x1, P4 ;  /* 0x0000000318897211 */ /* 0x000fe200020f0eff */
[----:B------:R-:W-:Y:S01]  /*0cf0*/  IMAD R113, R184, 0x22, RZ ;  /* 0x00000022b8717824 */ /* 0x000fe200078e02ff */
[----:B------:R-:W-:Y:S01]  /*0d00*/  LEA R20, P4, R32, R13, 0x1 ;  /* 0x0000000d20147211 */ /* 0x000fe200078808ff */
[C---:B------:R-:W-:Y:S01]  /*0d10*/  IMAD R42, R127.reuse, 0x2, R40 ;  /* 0x000000027f2a7824 */ /* 0x040fe200078e0228 */
[----:B------:R-:W-:Y:S01]  /*0d20*/  IADD3.X R15, R16, UR5, R15, P1, P2 ;  /* 0x00000005100f7c10 */ /* 0x000fe20008fe440f */
[----:B------:R-:W-:Y:S01]  /*0d30*/  STL.64 [R1+0x210], R136 ;  /* 0x0002108801007387 */ /* 0x000fe20000100a00 */
[----:B------:R-:W-:Y:S01]  /*0d40*/  LEA.HI.X.SX32 R21, R32, R3, 0x1, P4 ;  /* 0x0000000320157211 */ /* 0x000fe200020f0eff */
[C---:B------:R-:W-:Y:S01]  /*0d50*/  IMAD R44, R127.reuse, 0x2, R42 ;  /* 0x000000027f2c7824 */ /* 0x040fe200078e022a */
[----:B------:R-:W-:Y:S01]  /*0d60*/  MOV R12, RZ ;  /* 0x000000ff000c7202 */ /* 0x000fe20000000f00 */
[----:B------:R0:W-:Y:S01]  /*0d70*/  STL.64 [R1+0x208], R18 ;  /* 0x0002081201007387 */ /* 0x0001e20000100a00 */
[C---:B------:R-:W-:Y:S01]  /*0d80*/  IMAD R85, R184.reuse, 0x14, RZ ;  /* 0x00000014b8557824 */ /* 0x040fe200078e02ff */
[----:B------:R-:W-:Y:S01]  /*0d90*/  ULDC UR9, c[0x0][0x238] ;  /* 0x00008e0000097ab9 */ /* 0x000fe20000000800 */
[----:B------:R-:W-:Y:S01]  /*0da0*/  IMAD R46, R127, 0x2, R44 ;  /* 0x000000027f2e7824 */ /* 0x000fe200078e022c */
[----:B------:R1:W-:Y:S01]  /*0db0*/  STL.64 [R1+0x200], R6 ;  /* 0x0002000601007387 */ /* 0x0003e20000100a00 */
[----:B------:R-:W-:-:S02]  /*0dc0*/  IMAD R99, R184, 0x24, RZ ;  /* 0x00000024b8637824 */ /* 0x000fc400078e02ff */
[C---:B------:R-:W-:Y:S01]  /*0dd0*/  IMAD R33, R184.reuse, 0x2a, RZ ;  /* 0x0000002ab8217824 */ /* 0x040fe200078e02ff */
[C---:B------:R-:W-:Y:S01]  /*0de0*/  LEA R48, R127.reuse, R46, 0x1 ;  /* 0x0000002e7f307211 */ /* 0x040fe200078e08ff */
[----:B------:R2:W-:Y:S01]  /*0df0*/  STL.64 [R1+0x1f8], R22 ;  /* 0x0001f81601007387 */ /* 0x0005e20000100a00 */
[----:B------:R-:W-:Y:S01]  /*0e00*/  IMAD R37, R184, 0x2c, RZ ;  /* 0x0000002cb8257824 */ /* 0x000fe200078e02ff */
[-C--:B0-----:R-:W-:Y:S02]  /*0e10*/  LEA R18, P5, R34, R13.reuse, 0x1 ;  /* 0x0000000d22127211 */ /* 0x081fe400078a08ff */
[C---:B------:R-:W-:Y:S01]  /*0e20*/  IMAD R50, R127.reuse, 0x2, R48 ;  /* 0x000000027f327824 */ /* 0x040fe200078e0230 */
[----:B------:R0:W-:Y:S01]  /*0e30*/  STL.64 [R1+0x1f0], R20 ;  /* 0x0001f01401007387 */ /* 0x0001e20000100a00 */
[----:B------:R-:W-:Y:S01]  /*0e40*/  IMAD R115, R184, 0x11, RZ ;  /* 0x00000011b8737824 */ /* 0x000fe200078e02ff */
[----:B-1----:R-:W-:Y:S01]  /*0e50*/  LEA R6, P6, R36, R13, 0x1 ;  /* 0x0000000d24067211 */ /* 0x002fe200078c08ff */
[C---:B------:R-:W-:Y:S01]  /*0e60*/  IMAD R52, R127.reuse, 0x2, R50 ;  /* 0x000000027f347824 */ /* 0x040fe200078e0232 */
[-C--:B------:R-:W-:Y:S01]  /*0e70*/  LEA.HI.X.SX32 R19, R34, R3.reuse, 0x1, P5 ;  /* 0x0000000322137211 */ /* 0x080fe200028f0eff */
[----:B------:R-:W-:Y:S01]  /*0e80*/  IMAD R103, R184, 0x12, RZ ;  /* 0x00000012b8677824 */ /* 0x000fe200078e02ff */
[----:B------:R-:W-:Y:S01]  /*0e90*/  LEA.HI.X.SX32 R7, R36, R3, 0x1, P6 ;  /* 0x0000000324077211 */ /* 0x000fe200030f0eff */
[----:B------:R-:W-:Y:S01]  /*0ea0*/  IMAD R54, R127, 0x2, R52 ;  /* 0x000000027f367824 */ /* 0x000fe200078e0234 */
[----:B--2---:R-:W-:Y:S01]  /*0eb0*/  LEA R22, P3, R38, R13, 0x1 ;  /* 0x0000000d26167211 */ /* 0x004fe200078608ff */
[----:B------:R1:W-:Y:S01]  /*0ec0*/  STL.64 [R1+0x1e8], R18 ;  /* 0x0001e81201007387 */ /* 0x0003e20000100a00 */
[----:B------:R-:W-:-:S02]  /*0ed0*/  IMAD R177, R184, 0x48, RZ ;  /* 0x00000048b8b17824 */ /* 0x000fc400078e02ff */
[C---:B------:R-:W-:Y:S01]  /*0ee0*/  LEA R56, R127.reuse, R54, 0x1 ;  /* 0x000000367f387211 */ /* 0x040fe200078e08ff */
[----:B------:R2:W-:Y:S01]  /*0ef0*/  STL.64 [R1+0x1e0], R6 ;  /* 0x0001e00601007387 */ /* 0x0005e20000100a00 */
[----:B0-----:R-:W-:Y:S01]  /*0f00*/  LEA R20, P4, R40, R13, 0x1 ;  /* 0x0000000d28147211 */ /* 0x001fe200078808ff */
[----:B------:R-:W-:Y:S01]  /*0f10*/  IMAD R25, R184, 0x26, RZ ;  /* 0x00000026b8197824 */ /* 0x000fe200078e02ff */
[-C--:B------:R-:W-:Y:S01]  /*0f20*/  LEA.HI.X.SX32 R23, R38, R3.reuse, 0x1, P3 ;  /* 0x0000000326177211 */ /* 0x080fe200018f0eff */
[C---:B------:R-:W-:Y:S01]  /*0f30*/  IMAD R58, R127.reuse, 0x2, R56 ;  /* 0x000000027f3a7824 */ /* 0x040fe200078e0238 */
[----:B------:R-:W-:Y:S01]  /*0f40*/  LEA.HI.X.SX32 R21, R40, R3, 0x1, P4 ;  /* 0x0000000328157211 */ /* 0x000fe200020f0eff */
[----:B------:R-:W-:Y:S02]  /*0f50*/  IMAD R41, R184, 0x2e, RZ ;  /* 0x0000002eb8297824 */ /* 0x000fe400078e02ff */
[C---:B------:R-:W-:Y:S01]  /*0f60*/  IMAD R60, R127.reuse, 0x2, R58 ;  /* 0x000000027f3c7824 */ /* 0x040fe200078e023a */
[-C--:B-1----:R-:W-:Y:S01]  /*0f70*/  LEA R18, P5, R42, R13.reuse, 0x1 ;  /* 0x0000000d2a127211 */ /* 0x082fe200078a08ff */
[----:B------:R0:W-:Y:S01]  /*0f80*/  STL.64 [R1+0x1d8], R22 ;  /* 0x0001d81601007387 */ /* 0x0001e20000100a00 */
[----:B------:R-:W-:Y:S01]  /*0f90*/  IMAD R105, R184, 0x9, RZ ;  /* 0x00000009b8697824 */ /* 0x000fe200078e02ff */
[----:B--2---:R-:W-:Y:S01]  /*0fa0*/  LEA R6, P6, R44, R13, 0x1 ;  /* 0x0000000d2c067211 */ /* 0x004fe200078c08ff */
[C---:B------:R-:W-:Y:S01]  /*0fb0*/  IMAD R62, R127.reuse, 0x2, R60 ;  /* 0x000000027f3e7824 */ /* 0x040fe200078e023c */
[-C--:B------:R-:W-:Y:S01]  /*0fc0*/  LEA.HI.X.SX32 R19, R42, R3.reuse, 0x1, P5 ;  /* 0x000000032a137211 */ /* 0x080fe200028f0eff */
[----:B------:R1:W-:Y:S01]  /*0fd0*/  STL.64 [R1+0x1d0], R20 ;  /* 0x0001d01401007387 */ /* 0x0003e20000100a00 */
[----:B------:R-:W-:Y:S01]  /*0fe0*/  LEA.HI.X.SX32 R7, R44, R3, 0x1, P6 ;  /* 0x000000032c077211 */ /* 0x000fe200030f0eff */
[C---:B------:R-:W-:Y:S01]  /*0ff0*/  IMAD R95, R184.reuse, 0x13, RZ ;  /* 0x00000013b85f7824 */ /* 0x040fe200078e02ff */
[----:B------:R-:W-:Y:S01]  /*1000*/  LEA R64, R127, R62, 0x1 ;  /* 0x0000003e7f407211 */ /* 0x000fe200078e08ff */
[----:B------:R2:W-:Y:S01]  /*1010*/  STL.64 [R1+0x1c8], R18 ;  /* 0x0001c81201007387 */ /* 0x0005e20000100a00 */
[----:B------:R-:W-:Y:S01]  /*1020*/  IMAD R107, R184, 0x50, RZ ;  /* 0x00000050b86b7824 */ /* 0x000fe200078e02ff */
[----:B0-----:R-:W-:-:S02]  /*1030*/  LEA R22, P3, R46, R13, 0x1 ;  /* 0x0000000d2e167211 */ /* 0x001fc400078608ff */
[C---:B------:R-:W-:Y:S01]  /*1040*/  IMAD R66, R127.reuse, 0x2, R64 ;  /* 0x000000027f427824 */ /* 0x040fe200078e0240 */
[----:B------:R0:W-:Y:S01]  /*1050*/  STL.64 [R1+0x1c0], R6 ;  /* 0x0001c00601007387 */ /* 0x0001e20000100a00 */
[----:B------:R-:W-:Y:S01]  /*1060*/  IMAD R87, R184, 0xa, RZ ;  /* 0x0000000ab8577824 */ /* 0x000fe200078e02ff */
[----:B------:R-:W-:Y:S01]  /*1070*/  LEA.HI.X.SX32 R23, R46, R3, 0x1, P3 ;  /* 0x000000032e177211 */ /* 0x000fe200018f0eff */
[C---:B------:R-:W-:Y:S01]  /*1080*/  IMAD R68, R127.reuse, 0x2, R66 ;  /* 0x000000027f447824 */ /* 0x040fe200078e0242 */
[-C--:B-1----:R-:W-:Y:S01]  /*1090*/  LEA R20, P4, R48, R13.reuse, 0x1 ;  /* 0x0000000d30147211 */ /* 0x082fe200078808ff */
[----:B------:R-:W-:Y:S02]  /*10a0*/  IMAD R101, R184, 0x52, RZ ;  /* 0x00000052b8657824 */ /* 0x000fe400078e02ff */
[C---:B------:R-:W-:Y:S01]  /*10b0*/  IMAD R70, R127.reuse, 0x2, R68 ;  /* 0x000000027f467824 */ /* 0x040fe200078e0244 */
[----:B--2---:R-:W-:Y:S01]  /*10c0*/  LEA R18, P5, R50, R13, 0x1 ;  /* 0x0000000d32127211 */ /* 0x004fe200078a08ff */
[----:B------:R1:W-:Y:S01]  /*10d0*/  STL.64 [R1+0x1b8], R22 ;  /* 0x0001b81601007387 */ /* 0x0003e20000100a00 */
[----:B------:R-:W-:Y:S01]  /*10e0*/  LEA.HI.X.SX32 R21, R48, R3, 0x1, P4 ;  /* 0x0000000330157211 */ /* 0x000fe200020f0eff */
[C---:B------:R-:W-:Y:S01]  /*10f0*/  IMAD R91, R184.reuse, 0x5, RZ ;  /* 0x00000005b85b7824 */ /* 0x040fe200078e02ff */
[C---:B------:R-:W-:Y:S01]  /*1100*/  LEA R72, R127.reuse, R70, 0x1 ;  /* 0x000000467f487211 */ /* 0x040fe200078e08ff */
[----:B------:R-:W-:Y:S01]  /*1110*/  IMAD R31, R184, 0x29, RZ ;  /* 0x00000029b81f7824 */ /* 0x000fe200078e02ff */
[----:B0-----:R-:W-:Y:S01]  /*1120*/  LEA R6, P6, R52, R13, 0x1 ;  /* 0x0000000d34067211 */ /* 0x001fe200078c08ff */
[----:B------:R0:W-:Y:S01]  /*1130*/  STL.64 [R1+0x1b0], R20 ;  /* 0x0001b01401007387 */ /* 0x0001e20000100a00 */
[-C--:B------:R-:W-:Y:S01]  /*1140*/  LEA.HI.X.SX32 R19, R50, R3.reuse, 0x1, P5 ;  /* 0x0000000332137211 */ /* 0x080fe200028f0eff */
[----:B------:R-:W-:Y:S01]  /*1150*/  IMAD R74, R127, 0x2, R72 ;  /* 0x000000027f4a7824 */ /* 0x000fe200078e0248 */
[----:B------:R-:W-:Y:S01]  /*1160*/  LEA.HI.X.SX32 R7, R52, R3, 0x1, P6 ;  /* 0x0000000334077211 */ /* 0x000fe200030f0eff */
[----:B------:R-:W-:-:S02]  /*1170*/  IMAD R38, R184, 0x5a, RZ ;  /* 0x0000005ab8267824 */ /* 0x000fc400078e02ff */
[C---:B------:R-:W-:Y:S01]  /*1180*/  IMAD R76, R127.reuse, 0x2, R74 ;  /* 0x000000027f4c7824 */ /* 0x040fe200078e024a */
[-C--:B-1----:R-:W-:Y:S01]  /*1190*/  LEA R22, P3, R54, R13.reuse, 0x1 ;  /* 0x0000000d36167211 */ /* 0x082fe200078608ff */
[----:B------:R1:W-:Y:S01]  /*11a0*/  STL.64 [R1+0x1a8], R18 ;  /* 0x0001a81201007387 */ /* 0x0003e20000100a00 */
[----:B------:R-:W-:Y:S02]  /*11b0*/  IMAD R183, R184, 0x42, RZ ;  /* 0x00000042b8b77824 */ /* 0x000fe400078e02ff */
[C---:B------:R-:W-:Y:S01]  /*11c0*/  IMAD R78, R127.reuse, 0x2, R76 ;  /* 0x000000027f4e7824 */ /* 0x040fe200078e024c */
[----:B0-----:R-:W-:Y:S01]  /*11d0*/  LEA R20, P4, R56, R13, 0x1 ;  /* 0x0000000d38147211 */ /* 0x001fe200078808ff */
[----:B------:R0:W-:Y:S01]  /*11e0*/  STL.64 [R1+0x1a0], R6 ;  /* 0x0001a00601007387 */ /* 0x0001e20000100a00 */
[-C--:B------:R-:W-:Y:S01]  /*11f0*/  LEA.HI.X.SX32 R23, R54, R3.reuse, 0x1, P3 ;  /* 0x0000000336177211 */ /* 0x080fe200018f0eff */
[C---:B------:R-:W-:Y:S01]  /*1200*/  IMAD R93, R184.reuse, 0x56, RZ ;  /* 0x00000056b85d7824 */ /* 0x040fe200078e02ff */
[C---:B------:R-:W-:Y:S01]  /*1210*/  LEA R80, R127.reuse, R78, 0x1 ;  /* 0x0000004e7f507211 */ /* 0x040fe200078e08ff */
[----:B------:R-:W-:Y:S01]  /*1220*/  IMAD R40, R184, 0x5c, RZ ;  /* 0x0000005cb8287824 */ /* 0x000fe200078e02ff */
[----:B------:R-:W-:Y:S01]  /*1230*/  LEA.HI.X.SX32 R21, R56, R3, 0x1, P4 ;  /* 0x0000000338157211 */ /* 0x000fe200020f0eff */
[----:B------:R2:W-:Y:S01]  /*1240*/  STL.64 [R1+0x198], R22 ;  /* 0x0001981601007387 */ /* 0x0005e20000100a00 */
[C---:B-1----:R-:W-:Y:S01]  /*1250*/  LEA R18, P5, R58.reuse, R13, 0x1 ;  /* 0x0000000d3a127211 */ /* 0x042fe200078a08ff */
[----:B------:R-:W-:Y:S01]  /*1260*/  IMAD R82, R127, 0x2, R80 ;  /* 0x000000027f527824 */ /* 0x000fe200078e0250 */
[----:B------:R-:W-:Y:S01]  /*1270*/  IADD3 R182, P2, R183, R14, RZ ;  /* 0x0000000eb7b67210 */ /* 0x000fe20007f5e0ff */
[----:B------:R1:W-:Y:S01]  /*1280*/  STL.64 [R1+0x190], R20 ;  /* 0x0001901401007387 */ /* 0x0003e20000100a00 */
[----:B------:R-:W-:Y:S01]  /*1290*/  LEA.HI.X.SX32 R19, R58, R3, 0x1, P5 ;  /* 0x000000033a137211 */ /* 0x000fe200028f0eff */
[----:B------:R-:W-:Y:S01]  /*12a0*/  IMAD R84, R127, 0x2, R82 ;  /* 0x000000027f547824 */ /* 0x000fe200078e0252 */
[----:B0-----:R-:W-:Y:S01]  /*12b0*/  LEA R6, P6, R60, R13, 0x1 ;  /* 0x0000000d3c067211 */ /* 0x001fe200078c08ff */
[----:B------:R-:W-:-:S02]  /*12c0*/  IMAD R45, R184, 0x30, RZ ;  /* 0x00000030b82d7824 */ /* 0x000fc400078e02ff */
[C---:B------:R-:W-:Y:S01]  /*12d0*/  IMAD R86, R127.reuse, 0x2, R84 ;  /* 0x000000027f567824 */ /* 0x040fe200078e0254 */
[----:B------:R-:W-:Y:S01]  /*12e0*/  LEA.HI.X.SX32 R7, R60, R3, 0x1, P6 ;  /* 0x000000033c077211 */ /* 0x000fe200030f0eff */
[----:B------:R0:W-:Y:S01]  /*12f0*/  STL.64 [R1+0x188], R18 ;  /* 0x0001881201007387 */ /* 0x0001e20000100a00 */
[-C--:B--2---:R-:W-:Y:S01]  /*1300*/  LEA R22, P3, R62, R13.reuse, 0x1 ;  /* 0x0000000d3e167211 */ /* 0x084fe200078608ff */
[----:B------:R-:W-:Y:S01]  /*1310*/  IMAD R39, R184, 0x2d, RZ ;  /* 0x0000002db8277824 */ /* 0x000fe200078e02ff */
[C---:B------:R-:W-:Y:S01]  /*1320*/  LEA R88, R127.reuse, R86, 0x1 ;  /* 0x000000567f587211 */ /* 0x040fe200078e08ff */
[----:B------:R2:W-:Y:S01]  /*1330*/  STL.64 [R1+0x180], R6 ;  /* 0x0001800601007387 */ /* 0x0005e20000100a00 */
[----:B-1----:R-:W-:Y:S01]  /*1340*/  LEA R20, P4, R64, R13, 0x1 ;  /* 0x0000000d40147211 */ /* 0x002fe200078808ff */
[----:B------:R-:W-:Y:S01]  /*1350*/  IMAD R117, R184, 0x21, RZ ;  /* 0x00000021b8757824 */ /* 0x000fe200078e02ff */
[-C--:B------:R-:W-:Y:S01]  /*1360*/  LEA.HI.X.SX32 R23, R62, R3.reuse, 0x1, P3 ;  /* 0x000000033e177211 */ /* 0x080fe200018f0eff */
[----:B------:R-:W-:Y:S01]  /*1370*/  IMAD R90, R127, 0x2, R88 ;  /* 0x000000027f5a7824 */ /* 0x000fe200078e0258 */
[----:B------:R-:W-:Y:S01]  /*1380*/  LEA.HI.X.SX32 R21, R64, R3, 0x1, P4 ;  /* 0x0000000340157211 */ /* 0x000fe200020f0eff */
[----:B------:R-:W-:Y:S01]  /*1390*/  IMAD R48, R184, 0x64, RZ ;  /* 0x00000064b8307824 */ /* 0x000fe200078e02ff */
[----:B------:R-:W-:Y:S01]  /*13a0*/  LEA.HI.X.SX32 R183, R117, R15, 0x1, P2 ;  /* 0x0000000f75b77211 */ /* 0x000fe200010f0eff */
[C---:B------:R-:W-:Y:S01]  /*13b0*/  IMAD R92, R127.reuse, 0x2, R90 ;  /* 0x000000027f5c7824 */ /* 0x040fe200078e025a */
[-C--:B0-----:R-:W-:Y:S01]  /*13c0*/  LEA R18, P5, R66, R13.reuse, 0x1 ;  /* 0x0000000d42127211 */ /* 0x081fe200078a08ff */
        /* <DEDUP_REMOVED lines=10> */
[C---:B------:R-:W-:Y:S01]  /*1470*/  IMAD R68, R184.reuse, 0x18, RZ ;  /* 0x00000018b8447824 */ /* 0x040fe200078e02ff */
[----:B------:R-:W-:Y:S01]  /*1480*/  IADD3 R24, P2, R119, R14, RZ ;  /* 0x0000000e77187210 */ /* 0x000fe20007f5e0ff */
[----:B------:R-:W-:Y:S01]  /*1490*/  IMAD R49, R184, 0x32, RZ ;  /* 0x00000032b8317824 */ /* 0x000fe200078e02ff */
[-C--:B0-----:R-:W-:Y:S01]  /*14a0*/  LEA R22, P3, R70, R13.reuse, 0x1 ;  /* 0x0000000d46167211 */ /* 0x081fe200078608ff */
[C---:B------:R-:W-:Y:S01]  /*14b0*/  IMAD R98, R127.reuse, 0x2, R96 ;  /* 0x000000027f627824 */ /* 0x040fe200078e0260 */
[----:B------:R0:W-:Y:S01]  /*14c0*/  STL.64 [R1+0x160], R6 ;  /* 0x0001600601007387 */ /* 0x0001e20000100a00 */
[----:B------:R-:W-:Y:S01]  /*14d0*/  IMAD R53, R184, 0x34, RZ ;  /* 0x00000034b8357824 */ /* 0x000fe200078e02ff */
[----:B-1----:R-:W-:Y:S01]  /*14e0*/  LEA R20, P4, R72, R13, 0x1 ;  /* 0x0000000d48147211 */ /* 0x002fe200078808ff */
[C---:B------:R-:W-:Y:S01]  /*14f0*/  IMAD R100, R127.reuse, 0x2, R98 ;  /* 0x000000027f647824 */ /* 0x040fe200078e0262 */
[----:B------:R-:W-:Y:S01]  /*1500*/  LEA.HI.X.SX32 R23, R70, R3, 0x1, P3 ;  /* 0x0000000346177211 */ /* 0x000fe200018f0eff */
[----:B------:R-:W-:Y:S01]  /*1510*/  IMAD R70, R184, 0x6, RZ ;  /* 0x00000006b8467824 */ /* 0x000fe200078e02ff */
[----:B--2---:R-:W-:Y:S01]  /*1520*/  LEA R18, P5, R74, R13, 0x1 ;  /* 0x0000000d4a127211 */ /* 0x004fe200078a08ff */
[C---:B------:R-:W-:Y:S01]  /*1530*/  IMAD R102, R127.reuse, 0x2, R100 ;  /* 0x000000027f667824 */ /* 0x040fe200078e0264 */
[-C--:B------:R-:W-:Y:S01]  /*1540*/  LEA.HI.X.SX32 R21, R72, R3.reuse, 0x1, P4 ;  /* 0x0000000348157211 */ /* 0x080fe200020f0eff */
[----:B------:R1:W-:Y:S01]  /*1550*/  STL.64 [R1+0x158], R22 ;  /* 0x0001581601007387 */ /* 0x0003e20000100a00 */
[----:B------:R-:W-:Y:S01]  /*1560*/  LEA.HI.X.SX32 R19, R74, R3, 0x1, P5 ;  /* 0x000000034a137211 */ /* 0x000fe200028f0eff */
[----:B------:R-:W-:Y:S01]  /*1570*/  IMAD R72, R184, 0x3, RZ ;  /* 0x00000003b8487824 */ /* 0x000fe200078e02ff */
[----:B------:R-:W-:Y:S01]  /*1580*/  LEA R104, R127, R102, 0x1 ;  /* 0x000000667f687211 */ /* 0x000fe200078e08ff */
[----:B------:R2:W-:Y:S01]  /*1590*/  STL.64 [R1+0x150], R20 ;  /* 0x0001501401007387 */ /* 0x0005e20000100a00 */
[----:B0-----:R-:W-:Y:S01]  /*15a0*/  LEA R6, P6, R76, R13, 0x1 ;  /* 0x0000000d4c067211 */ /* 0x001fe200078c08ff */
[----:B------:R-:W-:-:S02]  /*15b0*/  IMAD R50, R184, 0x66, RZ ;  /* 0x00000066b8327824 */ /* 0x000fc400078e02ff */
[C---:B------:R-:W-:Y:S01]  /*15c0*/  IMAD R106, R127.reuse, 0x2, R104 ;  /* 0x000000027f6a7824 */ /* 0x040fe200078e0268 */
[----:B------:R-:W-:Y:S01]  /*15d0*/  LEA.HI.X.SX32 R7, R76, R3, 0x1, P6 ;  /* 0x000000034c077211 */ /* 0x000fe200030f0eff */
[----:B------:R0:W-:Y:S01]  /*15e0*/  STL.64 [R1+0x148], R18 ;  /* 0x0001481201007387 */ /* 0x0001e20000100a00 */
[----:B------:R-:W-:Y:S01]  /*15f0*/  IMAD R76, R184, 0x17, RZ ;  /* 0x00000017b84c7824 */ /* 0x000fe200078e02ff */
[-C--:B-1----:R-:W-:Y:S01]  /*1600*/  LEA R22, P3, R78, R13.reuse, 0x1 ;  /* 0x0000000d4e167211 */ /* 0x082fe200078608ff */
[C---:B------:R-:W-:Y:S01]  /*1610*/  IMAD R108, R127.reuse, 0x2, R106 ;  /* 0x000000027f6c7824 */ /* 0x040fe200078e026a */
[----:B------:R1:W-:Y:S01]  /*1620*/  STL.64 [R1+0x140], R6 ;  /* 0x0001400601007387 */ /* 0x0003e20000100a00 */
[----:B------:R-:W-:Y:S01]  /*1630*/  IMAD R61, R184, 0x1a, RZ ;  /* 0x0000001ab83d7824 */ /* 0x000fe200078e02ff */
[----:B--2---:R-:W-:Y:S01]  /*1640*/  LEA R20, P4, R80, R13, 0x1 ;  /* 0x0000000d50147211 */ /* 0x004fe200078808ff */
[C---:B------:R-:W-:Y:S01]  /*1650*/  IMAD R110, R127.reuse, 0x2, R108 ;  /* 0x000000027f6e7824 */ /* 0x040fe200078e026c */
[-C--:B------:R-:W-:Y:S01]  /*1660*/  LEA.HI.X.SX32 R23, R78, R3.reuse, 0x1, P3 ;  /* 0x000000034e177211 */ /* 0x080fe200018f0eff */
[----:B------:R-:W-:Y:S01]  /*1670*/  IMAD R78, R184, 0x16, RZ ;  /* 0x00000016b84e7824 */ /* 0x000fe200078e02ff */
[----:B------:R-:W-:Y:S01]  /*1680*/  LEA.HI.X.SX32 R21, R80, R3, 0x1, P4 ;  /* 0x0000000350157211 */ /* 0x000fe200020f0eff */
[----:B------:R-:W-:Y:S01]  /*1690*/  IMAD R51, R184, 0x33, RZ ;  /* 0x00000033b8337824 */ /* 0x000fe200078e02ff */
[-C--:B0-----:R-:W-:Y:S01]  /*16a0*/  LEA R18, P5, R82, R13.reuse, 0x1 ;  /* 0x0000000d52127211 */ /* 0x081fe200078a08ff */
[----:B------:R0:W-:Y:S01]  /*16b0*/  STL.64 [R1+0x138], R22 ;  /* 0x0001381601007387 */ /* 0x0001e20000100a00 */
[C---:B------:R-:W-:Y:S01]  /*16c0*/  LEA R112, R127.reuse, R110, 0x1 ;  /* 0x0000006e7f707211 */ /* 0x040fe200078e08ff */
[----:B------:R-:W-:Y:S01]  /*16d0*/  IMAD R57, R184, 0x36, RZ ;  /* 0x00000036b8397824 */ /* 0x000fe200078e02ff */
[----:B-1----:R-:W-:Y:S01]  /*16e0*/  LEA R6, P6, R84, R13, 0x1 ;  /* 0x0000000d54067211 */ /* 0x002fe200078c08ff */
[----:B------:R1:W-:Y:S01]  /*16f0*/  STL.64 [R1+0x130], R20 ;  /* 0x0001301401007387 */ /* 0x0003e20000100a00 */
[-C--:B------:R-:W-:Y:S01]  /*1700*/  LEA.HI.X.SX32 R19, R82, R3.reuse, 0x1, P5 ;  /* 0x0000000352137211 */ /* 0x080fe200028f0eff */
[----:B------:R-:W-:Y:S01]  /*1710*/  IMAD R114, R127, 0x2, R112 ;  /* 0x000000027f727824 */ /* 0x000fe200078e0270 */
[----:B------:R-:W-:Y:S01]  /*1720*/  LEA.HI.X.SX32 R7, R84, R3, 0x1, P6 ;  /* 0x0000000354077211 */ /* 0x000fe200030f0eff */
[----:B------:R-:W-:-:S02]  /*1730*/  IMAD R82, R184, 0x15, RZ ;  /* 0x00000015b8527824 */ /* 0x000fc400078e02ff */
[----:B------:R2:W-:Y:S01]  /*1740*/  STL.64 [R1+0x128], R18 ;  /* 0x0001281201007387 */ /* 0x0005e20000100a00 */
[C---:B------:R-:W-:Y:S01]  /*1750*/  IMAD R116, R127.reuse, 0x2, R114 ;  /* 0x000000027f747824 */ /* 0x040fe200078e0272 */
[-C--:B0-----:R-:W-:Y:S01]  /*1760*/  LEA R22, P3, R86, R13.reuse, 0x1 ;  /* 0x0000000d56167211 */ /* 0x081fe200078608ff */
[----:B------:R-:W-:Y:S01]  /*1770*/  IMAD R89, R184, 0x58, RZ ;  /* 0x00000058b8597824 */ /* 0x000fe200078e02ff */
[----:B------:R0:W-:Y:S01]  /*1780*/  STL.64 [R1+0x120], R6 ;  /* 0x0001200601007387 */ /* 0x0001e20000100a00 */
[C---:B------:R-:W-:Y:S01]  /*1790*/  IMAD R118, R127.reuse, 0x2, R116 ;  /* 0x000000027f767824 */ /* 0x040fe200078e0274 */
[----:B-1----:R-:W-:Y:S01]  /*17a0*/  LEA R20, P4, R88, R13, 0x1 ;  /* 0x0000000d58147211 */ /* 0x002fe200078808ff */
[----:B------:R-:W-:Y:S01]  /*17b0*/  IMAD R58, R184, 0x6e, RZ ;  /* 0x0000006eb83a7824 */ /* 0x000fe200078e02ff */
[-C--:B------:R-:W-:Y:S01]  /*17c0*/  LEA.HI.X.SX32 R23, R86, R3.reuse, 0x1, P3 ;  /* 0x0000000356177211 */ /* 0x080fe200018f0eff */
[----:B------:R-:W-:Y:S01]  /*17d0*/  IMAD R35, R184, 0x2b, RZ ;  /* 0x0000002bb8237824 */ /* 0x000fe200078e02ff */
[----:B------:R-:W-:Y:S01]  /*17e0*/  LEA.HI.X.SX32 R21, R88, R3, 0x1, P4 ;  /* 0x0000000358157211 */ /* 0x000fe200020f0eff */
[----:B------:R-:W-:Y:S01]  /*17f0*/  IMAD R44, R184, 0xb, RZ ;  /* 0x0000000bb82c7824 */ /* 0x000fe200078e02ff */
[-C--:B--2---:R-:W-:Y:S01]  /*1800*/  LEA R18, P5, R90, R13.reuse, 0x1 ;  /* 0x0000000d5a127211 */ /* 0x084fe200078a08ff */
[----:B------:R1:W-:Y:S01]  /*1810*/  STL.64 [R1+0x118], R22 ;  /* 0x0001181601007387 */ /* 0x0003e20000100a00 */
        /* <DEDUP_REMOVED lines=8> */
[----:B------:R2:W-:Y:S01]  /*18a0*/  STL.64 [R1+0x108], R18 ;  /* 0x0001081201007387 */ /* 0x0005e20000100a00 */
[C---:B------:R-:W-:Y:S01]  /*18b0*/  IMAD R124, R127.reuse, 0x2, R122 ;  /* 0x000000027f7c7824 */ /* 0x040fe200078e027a */
[-C--:B-1----:R-:W-:Y:S01]  /*18c0*/  LEA R22, P3, R94, R13.reuse, 0x1 ;  /* 0x0000000d5e167211 */ /* 0x082fe200078608ff */
[----:B------:R-:W-:Y:S01]  /*18d0*/  IMAD R79, R184, 0x60, RZ ;  /* 0x00000060b84f7824 */ /* 0x000fe200078e02ff */
[----:B------:R1:W-:Y:S01]  /*18e0*/  STL.64 [R1+0x100], R6 ;  /* 0x0001000601007387 */ /* 0x0003e20000100a00 */
[C---:B------:R-:W-:Y:S01]  /*18f0*/  IMAD R126, R127.reuse, 0x2, R124 ;  /* 0x000000027f7e7824 */ /* 0x040fe200078e027c */
[----:B0-----:R-:W-:Y:S01]  /*1900*/  LEA R20, P4, R96, R13, 0x1 ;  /* 0x0000000d60147211 */ /* 0x001fe200078808ff */
[----:B------:R-:W-:Y:S01]  /*1910*/  IMAD R46, R184, 0x62, RZ ;  /* 0x00000062b82e7824 */ /* 0x000fe200078e02ff */
[-C--:B------:R-:W-:Y:S01]  /*1920*/  LEA.HI.X.SX32 R23, R94, R3.reuse, 0x1, P3 ;  /* 0x000000035e177211 */ /* 0x080fe200018f0eff */
[C---:B------:R-:W-:Y:S01]  /*1930*/  IMAD R128, R127.reuse, 0x2, R126 ;  /* 0x000000027f807824 */ /* 0x040fe200078e027e */
[----:B------:R-:W-:Y:S01]  /*1940*/  LEA.HI.X.SX32 R21, R96, R3, 0x1, P4 ;  /* 0x0000000360157211 */ /* 0x000fe200020f0eff */
[----:B------:R-:W-:Y:S01]  /*1950*/  IMAD R43, R184, 0x2f, RZ ;  /* 0x0000002fb82b7824 */ /* 0x000fe200078e02ff */
[-C--:B--2---:R-:W-:Y:S01]  /*1960*/  LEA R18, P5, R98, R13.reuse, 0x1 ;  /* 0x0000000d62127211 */ /* 0x084fe200078a08ff */
[----:B------:R0:W-:Y:S01]  /*1970*/  STL.64 [R1+0xf8], R22 ;  /* 0x0000f81601007387 */ /* 0x0001e20000100a00 */
[----:B------:R-:W-:Y:S01]  /*1980*/  IMAD R4, R127, 0x2, R128 ;  /* 0x000000027f047824 */ /* 0x000fe200078e0280 */
[----:B-1----:R-:W-:-:S02]  /*1990*/  LEA R6, P6, R100, R13, 0x1 ;  /* 0x0000000d64067211 */ /* 0x002fc400078c08ff */
[----:B------:R1:W-:Y:S01]  /*19a0*/  STL.64 [R1+0xf0], R20 ;  /* 0x0000f01401007387 */ /* 0x0003e20000100a00 */
[-C--:B------:R-:W-:Y:S01]  /*19b0*/  LEA.HI.X.SX32 R19, R98, R3.reuse, 0x1, P5 ;  /* 0x0000000362137211 */ /* 0x080fe200028f0eff */
[----:B------:R-:W-:Y:S01]  /*19c0*/  IMAD R47, R184, 0x31, RZ ;  /* 0x00000031b82f7824 */ /* 0x000fe200078e02ff */
[----:B------:R-:W-:Y:S01]  /*19d0*/  LEA.HI.X.SX32 R7, R100, R3, 0x1, P6 ;  /* 0x0000000364077211 */ /* 0x000fe200030f0eff */
[C---:B------:R-:W-:Y:S01]  /*19e0*/  IMAD R66, R184.reuse, 0x19, RZ ;  /* 0x00000019b8427824 */ /* 0x040fe200078e02ff */
[C---:B------:R-:W-:Y:S01]  /*19f0*/  LEA R130, R127.reuse, R4, 0x1 ;  /* 0x000000047f827211 */ /* 0x040fe200078e08ff */
[----:B------:R2:W-:Y:S01]  /*1a00*/  STL.64 [R1+0xe8], R18 ;  /* 0x0000e81201007387 */ /* 0x0005e20000100a00 */
[----:B------:R-:W-:Y:S01]  /*1a10*/  IMAD R54, R184, 0x6a, RZ ;  /* 0x0000006ab8367824 */ /* 0x000fe200078e02ff */
[-C--:B0-----:R-:W-:Y:S01]  /*1a20*/  LEA R22, P3, R102, R13.reuse, 0x1 ;  /* 0x0000000d66167211 */ /* 0x081fe200078608ff */
[----:B------:R-:W-:Y:S01]  /*1a30*/  IMAD R56, R184, 0x6c, RZ ;  /* 0x0000006cb8387824 */ /* 0x000fe200078e02ff */
[----:B------:R0:W-:Y:S01]  /*1a40*/  STL.64 [R1+0xe0], R6 ;  /* 0x0000e00601007387 */ /* 0x0001e20000100a00 */
[C---:B------:R-:W-:Y:S01]  /*1a50*/  IMAD R2, R127.reuse, 0x2, R130 ;  /* 0x000000027f027824 */ /* 0x040fe200078e0282 */
[----:B-1----:R-:W-:Y:S01]  /*1a60*/  LEA R20, P4, R104, R13, 0x1 ;  /* 0x0000000d68147211 */ /* 0x002fe200078808ff */
[----:B------:R-:W-:Y:S01]  /*1a70*/  IMAD R55, R184, 0x35, RZ ;  /* 0x00000035b8377824 */ /* 0x000fe200078e02ff */
[-C--:B------:R-:W-:Y:S01]  /*1a80*/  LEA.HI.X.SX32 R23, R102, R3.reuse, 0x1, P3 ;  /* 0x0000000366177211 */ /* 0x080fe200018f0eff */
[C---:B------:R-:W-:Y:S01]  /*1a90*/  IMAD R132, R127.reuse, 0x2, R2 ;  /* 0x000000027f847824 */ /* 0x040fe200078e0202 */
        /* <DEDUP_REMOVED lines=13> */
[----:B------:R-:W-:Y:S01]  /*1b70*/  IMAD R164, R184, 0x74, RZ ;  /* 0x00000074b8a47824 */ /* 0x000fe200078e02ff */
[-C--:B-1----:R-:W-:Y:S01]  /*1b80*/  LEA R22, P3, R110, R13.reuse, 0x1 ;  /* 0x0000000d6e167211 */ /* 0x082fe200078608ff */
[C---:B------:R-:W-:Y:S01]  /*1b90*/  IMAD R63, R184.reuse, 0x70, RZ ;  /* 0x00000070b83f7824 */ /* 0x040fe200078e02ff */
[----:B------:R1:W-:Y:S01]  /*1ba0*/  STL.64 [R1+0xc0], R6 ;  /* 0x0000c00601007387 */ /* 0x0003e20000100a00 */
[----:B------:R-:W-:Y:S01]  /*1bb0*/  IMAD R16, R184, 0xe, RZ ;  /* 0x0000000eb8107824 */ /* 0x000fe200078e02ff */
[----:B0-----:R-:W-:Y:S01]  /*1bc0*/  LEA R20, P4, R112, R13, 0x1 ;  /* 0x0000000d70147211 */ /* 0x001fe200078808ff */
[----:B------:R-:W-:Y:S01]  /*1bd0*/  IMAD R62, R184, 0x72, RZ ;  /* 0x00000072b83e7824 */ /* 0x000fe200078e02ff */
[-C--:B------:R-:W-:Y:S01]  /*1be0*/  LEA.HI.X.SX32 R23, R110, R3.reuse, 0x1, P3 ;  /* 0x000000036e177211 */ /* 0x080fe200018f0eff */
[----:B------:R-:W-:Y:S01]  /*1bf0*/  IMAD R71, R184, 0xf, RZ ;  /* 0x0000000fb8477824 */ /* 0x000fe200078e02ff */
[----:B------:R-:W-:Y:S01]  /*1c00*/  LEA.HI.X.SX32 R21, R112, R3, 0x1, P4 ;  /* 0x0000000370157211 */ /* 0x000fe200020f0eff */
[----:B------:R-:W-:Y:S01]  /*1c10*/  IMAD R168, R184, 0x78, RZ ;  /* 0x00000078b8a87824 */ /* 0x000fe200078e02ff */
[-C--:B--2---:R-:W-:Y:S01]  /*1c20*/  LEA R18, P5, R114, R13.reuse, 0x1 ;  /* 0x0000000d72127211 */ /* 0x084fe200078a08ff */
[----:B------:R0:W-:Y:S01]  /*1c30*/  STL.64 [R1+0xb8], R22 ;  /* 0x0000b81601007387 */ /* 0x0001e20000100a00 */
[----:B------:R-:W-:Y:S01]  /*1c40*/  IMAD R170, R184, 0x7a, RZ ;  /* 0x0000007ab8aa7824 */ /* 0x000fe200078e02ff */
[----:B-1----:R-:W-:-:S02]  /*1c50*/  LEA R6, P6, R116, R13, 0x1 ;  /* 0x0000000d74067211 */ /* 0x002fc400078c08ff */
[----:B------:R1:W-:Y:S01]  /*1c60*/  STL.64 [R1+0xb0], R20 ;  /* 0x0000b01401007387 */ /* 0x0003e20000100a00 */
[-C--:B------:R-:W-:Y:S01]  /*1c70*/  LEA.HI.X.SX32 R19, R114, R3.reuse, 0x1, P5 ;  /* 0x0000000372137211 */ /* 0x080fe200028f0eff */
[----:B------:R-:W-:Y:S01]  /*1c80*/  IMAD R166, R184, 0x76, RZ ;  /* 0x00000076b8a67824 */ /* 0x000fe200078e02ff */
[----:B------:R-:W-:Y:S01]  /*1c90*/  LEA.HI.X.SX32 R7, R116, R3, 0x1, P6 ;  /* 0x0000000374077211 */ /* 0x000fe200030f0eff */
[C---:B------:R-:W-:Y:S02]  /*1ca0*/  IMAD R64, R184.reuse, 0x39, RZ ;  /* 0x00000039b8407824 */ /* 0x040fe400078e02ff */
[----:B------:R2:W-:Y:S01]  /*1cb0*/  STL.64 [R1+0xa8], R18 ;  /* 0x0000a81201007387 */ /* 0x0005e20000100a00 */
[----:B------:R-:W-:Y:S01]  /*1cc0*/  IMAD R74, R184, 0x3d, RZ ;  /* 0x0000003db84a7824 */ /* 0x000fe200078e02ff */
[-C--:B0-----:R-:W-:Y:S01]  /*1cd0*/  LEA R22, P3, R118, R13.reuse, 0x1 ;  /* 0x0000000d76167211 */ /* 0x081fe200078608ff */
[C---:B------:R-:W-:Y:S01]  /*1ce0*/  IMAD R172, R184.reuse, 0x7c, RZ ;  /* 0x0000007cb8ac7824 */ /* 0x040fe200078e02ff */
[----:B------:R0:W-:Y:S01]  /*1cf0*/  STL.64 [R1+0xa0], R6 ;  /* 0x0000a00601007387 */ /* 0x0001e20000100a00 */
[----:B------:R-:W-:Y:S01]  /*1d00*/  IMAD.SHL.U32 R83, R184, 0x8, RZ ;  /* 0x00000008b8537824 */ /* 0x000fe200078e00ff */
        /* <DEDUP_REMOVED lines=9> */
[----:B0-----:R-:W-:-:S02]  /*1da0*/  LEA R6, P6, R124, R13, 0x1 ;  /* 0x0000000d7c067211 */ /* 0x001fc400078c08ff */
[----:B------:R0:W-:Y:S01]  /*1db0*/  STL.64 [R1+0x90], R20 ;  /* 0x0000901401007387 */ /* 0x0001e20000100a00 */
[-C--:B------:R-:W-:Y:S01]  /*1dc0*/  LEA.HI.X.SX32 R19, R122, R3.reuse, 0x1, P5 ;  /* 0x000000037a137211 */ /* 0x080fe200028f0eff */
[----:B------:R-:W-:Y:S01]  /*1dd0*/  IMAD.SHL.U32 R81, R184, 0x10, RZ ;  /* 0x00000010b8517824 */ /* 0x000fe200078e00ff */
[----:B------:R-:W-:Y:S01]  /*1de0*/  LEA.HI.X.SX32 R7, R124, R3, 0x1, P6 ;  /* 0x000000037c077211 */ /* 0x000fe200030f0eff */
[C---:B------:R-:W-:Y:S02]  /*1df0*/  IMAD.SHL.U32 R77, R184.reuse, 0x20, RZ ;  /* 0x00000020b84d7824 */ /* 0x040fe400078e00ff */
[----:B------:R2:W-:Y:S01]  /*1e00*/  STL.64 [R1+0x88], R18 ;  /* 0x0000881201007387 */ /* 0x0005e20000100a00 */
[----:B------:R-:W-:Y:S01]  /*1e10*/  IMAD R75, R184, 0x3f, RZ ;  /* 0x0000003fb84b7824 */ /* 0x000fe200078e02ff */
[-C--:B-1----:R-:W-:Y:S02]  /*1e20*/  LEA R22, P3, R126, R13.reuse, 0x1 ;  /* 0x0000000d7e167211 */ /* 0x082fe400078608ff */
[----:B------:R1:W-:Y:S01]  /*1e30*/  STL.64 [R1+0x80], R6 ;  /* 0x0000800601007387 */ /* 0x0003e20000100a00 */
[----:B0-----:R-:W-:-:S02]  /*1e40*/  LEA R20, P4, R128, R13, 0x1 ;  /* 0x0000000d80147211 */ /* 0x001fc400078808ff */
[-C--:B------:R-:W-:Y:S02]  /*1e50*/  LEA.HI.X.SX32 R23, R126, R3.reuse, 0x1, P3 ;  /* 0x000000037e177211 */ /* 0x080fe400018f0eff */
[----:B------:R-:W-:Y:S02]  /*1e60*/  LEA.HI.X.SX32 R21, R128, R3, 0x1, P4 ;  /* 0x0000000380157211 */ /* 0x000fe400020f0eff */
[-C--:B--2---:R-:W-:Y:S01]  /*1e70*/  LEA R18, P5, R4, R13.reuse, 0x1 ;  /* 0x0000000d04127211 */ /* 0x084fe200078a08ff */
[----:B------:R0:W-:Y:S01]  /*1e80*/  STL.64 [R1+0x78], R22 ;  /* 0x0000781601007387 */ /* 0x0001e20000100a00 */
[----:B-1----:R-:W-:-:S03]  /*1e90*/  LEA R6, P6, R130, R13, 0x1 ;  /* 0x0000000d82067211 */ /* 0x002fc600078c08ff */
[----:B------:R1:W-:Y:S01]  /*1ea0*/  STL.64 [R1+0x70], R20 ;  /* 0x0000701401007387 */ /* 0x0003e20000100a00 */
[-C--:B------:R-:W-:Y:S02]  /*1eb0*/  LEA.HI.X.SX32 R19, R4, R3.reuse, 0x1, P5 ;  /* 0x0000000304137211 */ /* 0x080fe400028f0eff */
[----:B------:R-:W-:Y:S02]  /*1ec0*/  LEA.HI.X.SX32 R7, R130, R3, 0x1, P6 ;  /* 0x0000000382077211 */ /* 0x000fe400030f0eff */
[----:B------:R-:W-:Y:S01]  /*1ed0*/  LEA R4, P6, R0, R13, 0x1 ;  /* 0x0000000d00047211 */ /* 0x000fe200078c08ff */
[----:B------:R2:W-:Y:S01]  /*1ee0*/  STL.64 [R1+0x68], R18 ;  /* 0x0000681201007387 */ /* 0x0005e20000100a00 */
[----:B0-----:R-:W-:Y:S02]  /*1ef0*/  IMAD R23, R184, 0x25, RZ ;  /* 0x00000025b8177824 */ /* 0x001fe400078e02ff */
[----:B------:R-:W-:Y:S01]  /*1f00*/  LEA.HI.X.SX32 R5, R0, R3, 0x1, P6 ;  /* 0x0000000300057211 */ /* 0x000fe200030f0eff */
[----:B------:R0:W-:Y:S01]  /*1f10*/  STL.64 [R1+0x60], R6 ;  /* 0x0000600601007387 */ /* 0x0001e20000100a00 */
[----:B------:R-:W-:Y:S01]  /*1f20*/  IADD3 R180, P6, R181, R14, RZ ;  /* 0x0000000eb5b47210 */ /* 0x000fe20007fde0ff */
[----:B------:R-:W-:Y:S01]  /*1f30*/  IMAD R0, R184, 0x3a, RZ ;  /* 0x0000003ab8007824 */ /* 0x000fe200078e02ff */
[----:B-1----:R-:W-:-:S02]  /*1f40*/  LEA R20, P3, R2, R13, 0x1 ;  /* 0x0000000d02147211 */ /* 0x002fc400078608ff */
[----:B------:R-:W-:Y:S02]  /*1f50*/  LEA.HI.X.SX32 R181, R113, R15, 0x1, P6 ;  /* 0x0000000f71b57211 */ /* 0x000fe400030f0eff */
[----:B------:R-:W-:Y:S01]  /*1f60*/  LEA.HI.X.SX32 R21, R2, R3, 0x1, P3 ;  /* 0x0000000302157211 */ /* 0x000fe200018f0eff */
[----:B------:R-:W-:Y:S01]  /*1f70*/  IMAD.MOV.U32 R2, RZ, RZ, RZ ;  /* 0x000000ffff027224 */ /* 0x000fe200078e00ff */
[-C--:B--2---:R-:W-:Y:S02]  /*1f80*/  LEA R18, P4, R132, R13.reuse, 0x1 ;  /* 0x0000000d84127211 */ /* 0x084fe400078808ff */
[----:B------:R-:W-:Y:S01]  /*1f90*/  IADD3 R178, P3, R179, R14, RZ ;  /* 0x0000000eb3b27210 */ /* 0x000fe20007f7e0ff */
[----:B------:R1:W-:Y:S01]  /*1fa0*/  STL.64 [R1+0x58], R20 ;  /* 0x0000581401007387 */ /* 0x0003e20000100a00 */
[----:B0-----:R-:W-:Y:S01]  /*1fb0*/  LEA R6, P5, R134, R13, 0x1 ;  /* 0x0000000d86067211 */ /* 0x001fe200078a08ff */
[----:B------:R-:W-:Y:S01]  /*1fc0*/  IMAD.MOV.U32 R13, RZ, RZ, 0x3f800000 ;  /* 0x3f800000ff0d7424 */ /* 0x000fe200078e00ff */
[----:B------:R-:W-:-:S02]  /*1fd0*/  LEA.HI.X.SX32 R19, R132, R3, 0x1, P4 ;  /* 0x0000000384137211 */ /* 0x000fc400020f0eff */
[----:B------:R-:W-:Y:S01]  /*1fe0*/  LEA.HI.X.SX32 R7, R134, R3, 0x1, P5 ;  /* 0x0000000386077211 */ /* 0x000fe200028f0eff */
[C---:B------:R-:W-:Y:S01]  /*1ff0*/  IMAD R3, R184.reuse, 0x38, RZ ;  /* 0x00000038b8037824 */ /* 0x040fe200078e02ff */
[CC--:B------:R-:W-:Y:S01]  /*2000*/  LEA RZ, P5, R184.reuse, R14.reuse, 0x3 ;  /* 0x0000000eb8ff7211 */ /* 0x0c0fe200078a18ff */
[----:B------:R0:W-:Y:S01]  /*2010*/  STL.64 [R1+0x50], R18 ;  /* 0x0000501201007387 */ /* 0x0001e20000100a00 */
[-C--:B------:R-:W-:Y:S02]  /*2020*/  LEA.HI.X.SX32 R179, R109, R15.reuse, 0x1, P3 ;  /* 0x0000000f6db37211 */ /* 0x080fe400018f0eff */
[-C--:B------:R-:W-:Y:S01]  /*2030*/  IADD3 R26, P3, R111, R14.reuse, RZ ;  /* 0x0000000e6f1a7210 */ /* 0x080fe20007f7e0ff */
[----:B------:R2:W-:Y:S01]  /*2040*/  STL.64 [R1+0x48], R6 ;  /* 0x0000480601007387 */ /* 0x0005e20000100a00 */
[C---:B-1----:R-:W-:Y:S01]  /*2050*/  SHF.L.U32 R21, R184.reuse, 0x2, RZ ;  /* 0x00000002b8157819 */ /* 0x042fe200000006ff */
[C---:B------:R-:W-:Y:S01]  /*2060*/  IMAD R20, R184.reuse, 0x37, RZ ;  /* 0x00000037b8147824 */ /* 0x040fe200078e02ff */
[----:B------:R-:W-:Y:S01]  /*2070*/  LEA RZ, P4, R184, R14, 0x2 ;  /* 0x0000000eb8ff7211 */ /* 0x000fe200078810ff */
[----:B------:R1:W-:Y:S01]  /*2080*/  STL.64 [R1+0x40], R4 ;  /* 0x0000400401007387 */ /* 0x0003e20000100a00 */
[----:B------:R-:W-:-:S02]  /*2090*/  LEA.HI.X.SX32 R21, R21, R15, 0x1, P5 ;  /* 0x0000000f15157211 */ /* 0x000fc400028f0eff */
[-C--:B------:R-:W-:Y:S01]  /*20a0*/  IADD3 R22, P5, R121, R14.reuse, RZ ;  /* 0x0000000e79167210 */ /* 0x080fe20007fbe0ff */
[C---:B0-----:R-:W-:Y:S01]  /*20b0*/  IMAD.SHL.U32 R19, R184.reuse, 0x2, RZ ;  /* 0x00000002b8137824 */ /* 0x041fe200078e00ff */
[-C--:B------:R-:W-:Y:S01]  /*20c0*/  LEA.HI.X.SX32 R27, R27, R15.reuse, 0x1, P3 ;  /* 0x0000000f1b1b7211 */ /* 0x080fe200018f0eff */
[C---:B------:R-:W-:Y:S01]  /*20d0*/  IMAD R18, R184.reuse, 0x7, RZ ;  /* 0x00000007b8127824 */ /* 0x040fe200078e02ff */
[-C--:B------:R-:W-:Y:S01]  /*20e0*/  IADD3 R216, P3, R29, R14.reuse, RZ ;  /* 0x0000000e1dd87210 */ /* 0x080fe20007f7e0ff */
[C---:B--2---:R-:W-:Y:S01]  /*20f0*/  IMAD R6, R184.reuse, 0x1c, RZ ;  /* 0x0000001cb8067824 */ /* 0x044fe200078e02ff */
[-C--:B------:R-:W-:Y:S01]  /*2100*/  IADD3 R122, P1, R19, R14.reuse, RZ ;  /* 0x0000000e137a7210 */ /* 0x080fe20007f3e0ff */
[C---:B------:R-:W-:Y:S01]  /*2110*/  IMAD R7, R184.reuse, 0x3c, RZ ;  /* 0x0000003cb8077824 */ /* 0x040fe200078e02ff */
[-C--:B------:R-:W-:Y:S01]  /*2120*/  LEA.HI.X.SX32 R23, R23, R15.reuse, 0x1, P5 ;  /* 0x0000000f17177211 */ /* 0x080fe200028f0eff */
[C---:B-1----:R-:W-:Y:S01]  /*2130*/  IMAD R5, R184.reuse, 0x1e, RZ ;  /* 0x0000001eb8057824 */ /* 0x042fe200078e02ff */
[----:B------:R-:W-:Y:S01]  /*2140*/  IADD3 R32, P5, R97, R14, RZ ;  /* 0x0000000e61207210 */ /* 0x000fe20007fbe0ff */
[----:B------:R-:W-:Y:S01]  /*2150*/  IMAD.MOV.U32 R4, RZ, RZ, -0x800000 ;  /* 0xff800000ff047424 */ /* 0x000fe200078e00ff */
[----:B------:R-:W-:-:S02]  /*2160*/  LEA.HI.X.SX32 R123, R184, R15, 0x1, P1 ;  /* 0x0000000fb87b7211 */ /* 0x000fc400008f0eff */
[-C--:B------:R-:W-:Y:S02]  /*2170*/  LEA.HI.X.SX32 R19, R19, R15.reuse, 0x1, P4 ;  /* 0x0000000f13137211 */ /* 0x080fe400020f0eff */
[-C--:B------:R-:W-:Y:S01]  /*2180*/  IADD3 R228, P4, R113, R14.reuse, RZ ;  /* 0x0000000e71e47210 */ /* 0x080fe20007f9e0ff */
[----:B------:R0:W-:Y:S01]  /*2190*/  STL.64 [R1+0x38], R122 ;  /* 0x0000387a01007387 */ /* 0x0001e20000100a00 */
[-C--:B------:R-:W-:Y:S02]  /*21a0*/  LEA.HI.X.SX32 R217, R85, R15.reuse, 0x1, P3 ;  /* 0x0000000f55d97211 */ /* 0x080fe400018f0eff */
[-C--:B------:R-:W-:Y:S02]  /*21b0*/  IADD3 R224, P6, R99, R14.reuse, RZ ;  /* 0x0000000e63e07210 */ /* 0x080fe40007fde0ff */
[C---:B------:R-:W-:Y:S02]  /*21c0*/  IADD3 R212, P3, R33.reuse, R14, RZ ;  /* 0x0000000e21d47210 */ /* 0x040fe40007f7e0ff */
[----:B------:R-:W-:-:S02]  /*21d0*/  LEA.HI.X.SX32 R33, R33, R15, 0x1, P5 ;  /* 0x0000000f21217211 */ /* 0x000fc400028f0eff */
[-C--:B------:R-:W-:Y:S02]  /*21e0*/  IADD3 R208, P5, R37, R14.reuse, RZ ;  /* 0x0000000e25d07210 */ /* 0x080fe40007fbe0ff */
[-C--:B------:R-:W-:Y:S02]  /*21f0*/  LEA.HI.X.SX32 R229, R115, R15.reuse, 0x1, P4 ;  /* 0x0000000f73e57211 */ /* 0x080fe400020f0eff */
[CC--:B0-----:R-:W-:Y:S02]  /*2200*/  IADD3 R122, P4, R103.reuse, R14.reuse, RZ ;  /* 0x0000000e677a7210 */ /* 0x0c1fe40007f9e0ff */
[----:B------:R-:W-:Y:S02]  /*2210*/  LEA.HI.X.SX32 R225, R103, R15, 0x1, P6 ;  /* 0x0000000f67e17211 */ /* 0x000fe400030f0eff */
[-C--:B------:R-:W-:Y:S02]  /*2220*/  IADD3 R176, P1, R177, R14.reuse, RZ ;  /* 0x0000000eb1b07210 */ /* 0x080fe40007f3e0ff */
[----:B------:R-:W-:-:S02]  /*2230*/  IADD3 R220, P6, R25, R14, RZ ;  /* 0x0000000e19dc7210 */ /* 0x000fc40007fde0ff */
[-C--:B------:R-:W-:Y:S02]  /*2240*/  LEA.HI.X.SX32 R209, R78, R15.reuse, 0x1, P5 ;  /* 0x0000000f4ed17211 */ /* 0x080fe400028f0eff */
[-C--:B------:R-:W-:Y:S02]  /*2250*/  IADD3 R202, P5, R41, R14.reuse, RZ ;  /* 0x0000000e29ca7210 */ /* 0x080fe40007fbe0ff */
[-C--:B------:R-:W-:Y:S02]  /*2260*/  LEA.HI.X.SX32 R123, R105, R15.reuse, 0x1, P4 ;  /* 0x0000000f697b7211 */ /* 0x080fe400020f0eff */
[----:B------:R-:W-:Y:S02]  /*2270*/  IADD3 R28, P4, R107, R14, RZ ;  /* 0x0000000e6b1c7210 */ /* 0x000fe40007f9e0ff */
[-C--:B------:R-:W-:Y:S01]  /*2280*/  LEA.HI.X.SX32 R177, R99, R15.reuse, 0x1, P1 ;  /* 0x0000000f63b17211 */ /* 0x080fe200008f0eff */
[----:B------:R-:W-:Y:S01]  /*2290*/  STL.64 [R1+0x8], R122 ;  /* 0x0000087a01007387 */ /* 0x000fe20000100a00 */
[----:B------:R-:W-:-:S02]  /*22a0*/  LEA.HI.X.SX32 R221, R95, R15, 0x1, P6 ;  /* 0x0000000f5fdd7211 */ /* 0x000fc400030f0eff */
[-C--:B------:R-:W-:Y:S02]  /*22b0*/  IADD3 R30, P1, R101, R14.reuse, RZ ;  /* 0x0000000e651e7210 */ /* 0x080fe40007f3e0ff */
[-C--:B------:R-:W-:Y:S02]  /*22c0*/  IADD3 R110, P6, R87, R14.reuse, RZ ;  /* 0x0000000e576e7210 */ /* 0x080fe40007fde0ff */
[-C--:B------:R-:W-:Y:S02]  /*22d0*/  LEA.HI.X.SX32 R203, R76, R15.reuse, 0x1, P5 ;  /* 0x0000000f4ccb7211 */ /* 0x080fe400028f0eff */
[----:B------:R-:W-:Y:S02]  /*22e0*/  IADD3 R92, P5, R70, R14, RZ ;  /* 0x0000000e465c7210 */ /* 0x000fe40007fbe0ff */
[-C--:B------:R-:W-:Y:S02]  /*22f0*/  LEA.HI.X.SX32 R29, R29, R15.reuse, 0x1, P4 ;  /* 0x0000000f1d1d7211 */ /* 0x080fe400020f0eff */
[----:B------:R-:W-:-:S02]  /*2300*/  LEA.HI.X.SX32 R111, R91, R15, 0x1, P6 ;  /* 0x0000000f5b6f7211 */ /* 0x000fc400030f0eff */
[-C--:B------:R-:W-:Y:S02]  /*2310*/  IADD3 R38, P4, R38, R14.reuse, RZ ;  /* 0x0000000e26267210 */ /* 0x080fe40007f9e0ff */
[-C--:B------:R-:W-:Y:S01]  /*2320*/  LEA.HI.X.SX32 R31, R31, R15.reuse, 0x1, P1 ;  /* 0x0000000f1f1f7211 */ /* 0x080fe200008f0eff */
[----:B------:R-:W-:Y:S01]  /*2330*/  STL.64 [R1+0x28], R110 ;  /* 0x0000286e01007387 */ /* 0x000fe20000100a00 */
[-C--:B------:R-:W-:Y:S02]  /*2340*/  IADD3 R34, P6, R93, R14.reuse, RZ ;  /* 0x0000000e5d227210 */ /* 0x080fe40007fde0ff */
[-C--:B------:R-:W-:Y:S02]  /*2350*/  IADD3 R40, P1, R40, R14.reuse, RZ ;  /* 0x0000000e28287210 */ /* 0x080fe40007f3e0ff */
[----:B------:R-:W-:Y:S02]  /*2360*/  LEA.HI.X.SX32 R93, R72, R15, 0x1, P5 ;  /* 0x0000000f485d7211 */ /* 0x000fe400028f0eff */
[----:B------:R-:W-:-:S02]  /*2370*/  IADD3 R200, P5, R45, R14, RZ ;  /* 0x0000000e2dc87210 */ /* 0x000fc40007fbe0ff */
[-C--:B------:R-:W-:Y:S02]  /*2380*/  LEA.HI.X.SX32 R39, R39, R15.reuse, 0x1, P4 ;  /* 0x0000000f27277211 */ /* 0x080fe400020f0eff */
[-C--:B------:R-:W-:Y:S02]  /*2390*/  IADD3 R48, P4, R48, R14.reuse, RZ ;  /* 0x0000000e30307210 */ /* 0x080fe40007f9e0ff */
[-C--:B------:R-:W-:Y:S02]  /*23a0*/  LEA.HI.X.SX32 R41, R41, R15.reuse, 0x1, P1 ;  /* 0x0000000f29297211 */ /* 0x080fe400008f0eff */
[-C--:B------:R-:W-:Y:S02]  /*23b0*/  IADD3 R90, P1, R52, R14.reuse, RZ ;  /* 0x0000000e345a7210 */ /* 0x080fe40007f3e0ff */
[----:B------:R-:W-:Y:S02]  /*23c0*/  LEA.HI.X.SX32 R201, R68, R15, 0x1, P5 ;  /* 0x0000000f44c97211 */ /* 0x000fe400028f0eff */
[----:B------:R-:W-:-:S02]  /*23d0*/  IADD3 R198, P5, R49, R14, RZ ;  /* 0x0000000e31c67210 */ /* 0x000fc40007fbe0ff */
[-C--:B------:R-:W-:Y:S02]  /*23e0*/  LEA.HI.X.SX32 R49, R49, R15.reuse, 0x1, P4 ;  /* 0x0000000f31317211 */ /* 0x080fe400020f0eff */
[-C--:B------:R-:W-:Y:S02]  /*23f0*/  LEA.HI.X.SX32 R25, R25, R15.reuse, 0x1, P2 ;  /* 0x0000000f19197211 */ /* 0x080fe400010f0eff */
[----:B------:R-:W-:Y:S02]  /*2400*/  LEA.HI.X.SX32 R91, R70, R15, 0x1, P1 ;  /* 0x0000000f465b7211 */ /* 0x000fe400008f0eff */
[-C--:B------:R-:W-:Y:S02]  /*2410*/  IADD3 R196, P4, R53, R14.reuse, RZ ;  /* 0x0000000e35c47210 */ /* 0x080fe40007f9e0ff */
[-C--:B------:R-:W-:Y:S02]  /*2420*/  IADD3 R108, P2, R85, R14.reuse, RZ ;  /* 0x0000000e556c7210 */ /* 0x080fe40007f5e0ff */
[----:B------:R-:W-:-:S02]  /*2430*/  IADD3 R50, P1, R50, R14, RZ ;  /* 0x0000000e32327210 */ /* 0x000fc40007f3e0ff */
[-C--:B------:R-:W-:Y:S02]  /*2440*/  LEA.HI.X.SX32 R213, R82, R15.reuse, 0x1, P3 ;  /* 0x0000000f52d57211 */ /* 0x080fe400018f0eff */
[-C--:B------:R-:W-:Y:S02]  /*2450*/  LEA.HI.X.SX32 R197, R61, R15.reuse, 0x1, P4 ;  /* 0x0000000f3dc57211 */ /* 0x080fe400020f0eff */
[-C--:B------:R-:W-:Y:S02]  /*2460*/  LEA.HI.X.SX32 R109, R87, R15.reuse, 0x1, P2 ;  /* 0x0000000f576d7211 */ /* 0x080fe400010f0eff */
[-C--:B------:R-:W-:Y:S02]  /*2470*/  IADD3 R250, P3, R78, R14.reuse, RZ ;  /* 0x0000000e4efa7210 */ /* 0x080fe40007f7e0ff */
[----:B------:R-:W-:Y:S01]  /*2480*/  LEA.HI.X.SX32 R51, R51, R15, 0x1, P1 ;  /* 0x0000000f33337211 */ /* 0x000fe200008f0eff */
[----:B------:R-:W-:Y:S01]  /*2490*/  STL.64 [R1], R108 ;  /* 0x0000006c01007387 */ /* 0x000fe20000100a00 */
[----:B------:R-:W-:-:S02]  /*24a0*/  IADD3 R194, P4, R57, R14, RZ ;  /* 0x0000000e39c27210 */ /* 0x000fc40007f9e0ff */
[-C--:B------:R-:W-:Y:S01]  /*24b0*/  IADD3 R36, P2, R89, R14.reuse, RZ ;  /* 0x0000000e59247210 */ /* 0x080fe20007f5e0ff */
[----:B------:R-:W-:Y:S01]  /*24c0*/  STL.64 [R1+0x30], R92 ;  /* 0x0000305c01007387 */ /* 0x000fe20000100a00 */
[-C--:B------:R-:W-:Y:S02]  /*24d0*/  IADD3 R58, P1, R58, R14.reuse, RZ ;  /* 0x0000000e3a3a7210 */ /* 0x080fe40007f3e0ff */
[-C--:B------:R-:W-:Y:S01]  /*24e0*/  LEA.HI.X.SX32 R35, R35, R15.reuse, 0x1, P6 ;  /* 0x0000000f23237211 */ /* 0x080fe200030f0eff */
[----:B------:R-:W-:Y:S01]  /*24f0*/  STL.64 [R1+0x20], R90 ;  /* 0x0000205a01007387 */ /* 0x000fe20000100a00 */
[-C--:B------:R-:W-:Y:S02]  /*2500*/  LEA.HI.X.SX32 R251, R44, R15.reuse, 0x1, P3 ;  /* 0x0000000f2cfb7211 */ /* 0x080fe400018f0eff */
[----:B------:R-:W-:Y:S02]  /*2510*/  LEA.HI.X.SX32 R195, R59, R15, 0x1, P4 ;  /* 0x0000000f3bc37211 */ /* 0x000fe400020f0eff */
[----:B------:R-:W-:-:S02]  /*2520*/  IADD3 R42, P6, R42, R14, RZ ;  /* 0x0000000e2a2a7210 */ /* 0x000fc40007fde0ff */
[-C--:B------:R-:W-:Y:S02]  /*2530*/  IADD3 R44, P3, R79, R14.reuse, RZ ;  /* 0x0000000e4f2c7210 */ /* 0x080fe40007f7e0ff */
[-C--:B------:R-:W-:Y:S02]  /*2540*/  LEA.HI.X.SX32 R37, R37, R15.reuse, 0x1, P2 ;  /* 0x0000000f25257211 */ /* 0x080fe400010f0eff */
[-C--:B------:R-:W-:Y:S02]  /*2550*/  LEA.HI.X.SX32 R59, R20, R15.reuse, 0x1, P1 ;  /* 0x0000000f143b7211 */ /* 0x080fe400008f0eff */
[-C--:B------:R-:W-:Y:S02]  /*2560*/  IADD3 R46, P2, R46, R14.reuse, RZ ;  /* 0x0000000e2e2e7210 */ /* 0x080fe40007f5e0ff */
[----:B------:R-:W-:Y:S02]  /*2570*/  IADD3 R192, P1, R3, R14, RZ ;  /* 0x0000000e03c07210 */ /* 0x000fe40007f3e0ff */
[----:B------:R-:W-:-:S02]  /*2580*/  LEA.HI.X.SX32 R43, R43, R15, 0x1, P6 ;  /* 0x0000000f2b2b7211 */ /* 0x000fc400030f0eff */
[-C--:B------:R-:W-:Y:S02]  /*2590*/  LEA.HI.X.SX32 R45, R45, R15.reuse, 0x1, P3 ;  /* 0x0000000f2d2d7211 */ /* 0x080fe400018f0eff */
[-C--:B------:R-:W-:Y:S02]  /*25a0*/  IADD3 R248, P6, R68, R14.reuse, RZ ;  /* 0x0000000e44f87210 */ /* 0x080fe40007fde0ff */
[----:B------:R-:W-:Y:S02]  /*25b0*/  IADD3 R54, P3, R54, R14, RZ ;  /* 0x0000000e36367210 */ /* 0x000fe40007f7e0ff */
[-C--:B------:R-:W-:Y:S02]  /*25c0*/  LEA.HI.X.SX32 R47, R47, R15.reuse, 0x1, P2 ;  /* 0x0000000f2f2f7211 */ /* 0x080fe400010f0eff */
[-C--:B------:R-:W-:Y:S02]  /*25d0*/  LEA.HI.X.SX32 R199, R66, R15.reuse, 0x1, P5 ;  /* 0x0000000f42c77211 */ /* 0x080fe400028f0eff */
[----:B------:R-:W-:-:S02]  /*25e0*/  LEA.HI.X.SX32 R193, R6, R15, 0x1, P1 ;  /* 0x0000000f06c17211 */ /* 0x000fc400008f0eff */
[-C--:B------:R-:W-:Y:S02]  /*25f0*/  IADD3 R56, P2, R56, R14.reuse, RZ ;  /* 0x0000000e38387210 */ /* 0x080fe40007f5e0ff */
[-C--:B------:R-:W-:Y:S02]  /*2600*/  IADD3 R246, P5, R61, R14.reuse, RZ ;  /* 0x0000000e3df67210 */ /* 0x080fe40007fbe0ff */
[-C--:B------:R-:W-:Y:S02]  /*2610*/  IADD3 R190, P1, R0, R14.reuse, RZ ;  /* 0x0000000e00be7210 */ /* 0x080fe40007f3e0ff */
[-C--:B------:R-:W-:Y:S02]  /*2620*/  LEA.HI.X.SX32 R249, R52, R15.reuse, 0x1, P6 ;  /* 0x0000000f34f97211 */ /* 0x080fe400030f0eff */
[----:B------:R-:W-:Y:S02]  /*2630*/  LEA.HI.X.SX32 R55, R55, R15, 0x1, P3 ;  /* 0x0000000f37377211 */ /* 0x000fe400018f0eff */
[----:B------:R-:W-:-:S02]  /*2640*/  IADD3 R52, P6, R69, R14, RZ ;  /* 0x0000000e45347210 */ /* 0x000fc40007fde0ff */
[-C--:B------:R-:W-:Y:S02]  /*2650*/  LEA.HI.X.SX32 R247, R60, R15.reuse, 0x1, P5 ;  /* 0x0000000f3cf77211 */ /* 0x080fe400028f0eff */
[-C--:B------:R-:W-:Y:S02]  /*2660*/  IADD3 R164, P3, R164, R14.reuse, RZ ;  /* 0x0000000ea4a47210 */ /* 0x080fe40007f7e0ff */
[-C--:B------:R-:W-:Y:S02]  /*2670*/  LEA.HI.X.SX32 R57, R57, R15.reuse, 0x1, P2 ;  /* 0x0000000f39397211 */ /* 0x080fe400010f0eff */
[----:B------:R-:W-:Y:S02]  /*2680*/  LEA.HI.X.SX32 R191, R65, R15, 0x1, P1 ;  /* 0x0000000f41bf7211 */ /* 0x000fe400008f0eff */
[-C--:B------:R-:W-:Y:S02]  /*2690*/  IADD3 R60, P5, R63, R14.reuse, RZ ;  /* 0x0000000e3f3c7210 */ /* 0x080fe40007fbe0ff */
[-C--:B------:R-:W-:Y:S01]  /*26a0*/  IADD3 R242, P2, R6, R14.reuse, RZ ;  /* 0x0000000e06f27210 */ /* 0x080fe20007f5e0ff */
[----:B------:R-:W-:Y:S01]  /*26b0*/  IMAD.MOV.U32 R6, RZ, RZ, 0x3f800000 ;  /* 0x3f800000ff067424 */ /* 0x000fe200078e00ff */
[----:B------:R-:W-:-:S02]  /*26c0*/  IADD3 R238, P1, R5, R14, RZ ;  /* 0x0000000e05ee7210 */ /* 0x000fc40007f3e0ff */
[-C--:B------:R-:W-:Y:S02]  /*26d0*/  IADD3 R78, P4, R16, R14.reuse, RZ ;  /* 0x0000000e104e7210 */ /* 0x080fe40007f9e0ff */
[-C--:B------:R-:W-:Y:S02]  /*26e0*/  LEA.HI.X.SX32 R53, R53, R15.reuse, 0x1, P6 ;  /* 0x0000000f35357211 */ /* 0x080fe400030f0eff */
[-C--:B------:R-:W-:Y:S02]  /*26f0*/  LEA.HI.X.SX32 R165, R0, R15.reuse, 0x1, P3 ;  /* 0x0000000f00a57211 */ /* 0x080fe400018f0eff */
[----:B------:R-:W-:Y:S02]  /*2700*/  IADD3 R62, P6, R62, R14, RZ ;  /* 0x0000000e3e3e7210 */ /* 0x000fe40007fde0ff */
[-C--:B------:R-:W-:Y:S02]  /*2710*/  LEA.HI.X.SX32 R243, R16, R15.reuse, 0x1, P2 ;  /* 0x0000000f10f37211 */ /* 0x080fe400010f0eff */
[----:B------:R-:W-:-:S02]  /*2720*/  LEA.HI.X.SX32 R61, R3, R15, 0x1, P5 ;  /* 0x0000000f033d7211 */ /* 0x000fc400028f0eff */
[-C--:B------:R-:W-:Y:S02]  /*2730*/  IADD3 R188, P3, R7, R14.reuse, RZ ;  /* 0x0000000e07bc7210 */ /* 0x080fe40007f7e0ff */
[-C--:B------:R-:W-:Y:S02]  /*2740*/  LEA.HI.X.SX32 R239, R71, R15.reuse, 0x1, P1 ;  /* 0x0000000f47ef7211 */ /* 0x080fe400008f0eff */
[----:B------:R-:W-:Y:S02]  /*2750*/  CS2R R70, SRZ ;  /* 0x0000000000467805 */ /* 0x000fe4000001ff00 */
[----:B------:R-:W-:Y:S02]  /*2760*/  LEA.HI.X.SX32 R79, R18, R15, 0x1, P4 ;  /* 0x0000000f124f7211 */ /* 0x000fe400020f0eff */
[-C--:B------:R-:W-:Y:S02]  /*2770*/  IADD3 R168, P2, R168, R14.reuse, RZ ;  /* 0x0000000ea8a87210 */ /* 0x080fe40007f5e0ff */
[-C--:B------:R-:W-:Y:S01]  /*2780*/  IADD3 R170, P5, R170, R14.reuse, RZ ;  /* 0x0000000eaaaa7210 */ /* 0x080fe20007fbe0ff */
[----:B------:R0:W-:Y:S01]  /*2790*/  STL.64 [R1+0x18], R78 ;  /* 0x0000184e01007387 */ /* 0x0001e20000100a00 */
[----:B------:R-:W-:-:S02]  /*27a0*/  LEA R68, P1, R184, R14, 0x4 ;  /* 0x0000000eb8447211 */ /* 0x000fc400078220ff */
[-C--:B------:R-:W-:Y:S02]  /*27b0*/  IADD3 R166, P4, R166, R14.reuse, RZ ;  /* 0x0000000ea6a67210 */ /* 0x080fe40007f9e0ff */
[-C--:B------:R-:W-:Y:S02]  /*27c0*/  LEA.HI.X.SX32 R63, R64, R15.reuse, 0x1, P6 ;  /* 0x0000000f403f7211 */ /* 0x080fe400030f0eff */
[----:B------:R-:W-:Y:S02]  /*27d0*/  CS2R R64, SRZ ;  /* 0x0000000000407805 */ /* 0x000fe4000001ff00 */
[----:B------:R-:W-:Y:S01]  /*27e0*/  LEA.HI.X.SX32 R189, R5, R15, 0x1, P3 ;  /* 0x0000000f05bd7211 */ /* 0x000fe200018f0eff */
[----:B------:R-:W-:Y:S01]  /*27f0*/  IMAD.MOV.U32 R5, RZ, RZ, -0x800000 ;  /* 0xff800000ff057424 */ /* 0x000fe200078e00ff */
[-C--:B------:R-:W-:Y:S02]  /*2800*/  IADD3 R172, P6, R172, R14.reuse, RZ ;  /* 0x0000000eacac7210 */ /* 0x080fe40007fde0ff */
[----:B------:R-:W-:-:S02]  /*2810*/  LEA R232, P3, R184, R14, 0x5 ;  /* 0x0000000eb8e87211 */ /* 0x000fc400078628ff */
[----:B0-----:R-:W-:Y:S02]  /*2820*/  CS2R R78, SRZ ;  /* 0x00000000004e7805 */ /* 0x001fe4000001ff00 */
[-C--:B------:R-:W-:Y:S01]  /*2830*/  LEA.HI.X.SX32 R169, R7, R15.reuse, 0x1, P2 ;  /* 0x0000000f07a97211 */ /* 0x080fe200010f0eff */
[----:B------:R-:W-:Y:S01]  /*2840*/  IMAD.MOV.U32 R7, RZ, RZ, 0x3f800000 ;  /* 0x3f800000ff077424 */ /* 0x000fe200078e00ff */
[-C--:B------:R-:W-:Y:S02]  /*2850*/  LEA.HI.X.SX32 R171, R74, R15.reuse, 0x1, P5 ;  /* 0x0000000f4aab7211 */ /* 0x080fe400028f0eff */
[-C--:B------:R-:W-:Y:S02]  /*2860*/  LEA.HI.X.SX32 R69, R83, R15.reuse, 0x1, P1 ;  /* 0x0000000f53457211 */ /* 0x080fe400008f0eff */
[----:B------:R-:W-:Y:S02]  /*2870*/  LEA.HI.X.SX32 R167, R67, R15, 0x1, P4 ;  /* 0x0000000f43a77211 */ /* 0x000fe400020f0eff */
[----:B------:R-:W-:-:S02]  /*2880*/  CS2R R66, SRZ ;  /* 0x0000000000427805 */ /* 0x000fc4000001ff00 */
[-C--:B------:R-:W-:Y:S01]  /*2890*/  LEA R184, P2, R184, R14.reuse, 0x6 ;  /* 0x0000000eb8b87211 */ /* 0x080fe200078430ff */
[----:B------:R0:W-:Y:S01]  /*28a0*/  STL.64 [R1+0x10], R68 ;  /* 0x0000104401007387 */ /* 0x0001e20000100a00 */
[-C--:B------:R-:W-:Y:S02]  /*28b0*/  IADD3 R16, P5, R73, R14.reuse, RZ ;  /* 0x0000000e49107210 */ /* 0x080fe40007fbe0ff */
[----:B------:R-:W-:Y:S02]  /*28c0*/  CS2R R72, SRZ ;  /* 0x0000000000487805 */ /* 0x000fe4000001ff00 */
[C---:B------:R-:W-:Y:S02]  /*28d0*/  IADD3 R186, P4, R17.reuse, R14, RZ ;  /* 0x0000000e11ba7210 */ /* 0x040fe40007f9e0ff */
[-C--:B------:R-:W-:Y:S02]  /*28e0*/  LEA.HI.X.SX32 R173, R17, R15.reuse, 0x1, P6 ;  /* 0x0000000f11ad7211 */ /* 0x080fe400030f0eff */
[----:B------:R-:W-:-:S02]  /*28f0*/  LEA.HI.X.SX32 R185, R77, R15, 0x1, P2 ;  /* 0x0000000f4db97211 */ /* 0x000fc400010f0eff */
[----:B------:R-:W-:Y:S02]  /*2900*/  CS2R R76, SRZ ;  /* 0x00000000004c7805 */ /* 0x000fe4000001ff00 */
[-C--:B------:R-:W-:Y:S02]  /*2910*/  LEA.HI.X.SX32 R17, R75, R15.reuse, 0x1, P5 ;  /* 0x0000000f4b117211 */ /* 0x080fe400028f0eff */
[----:B------:R-:W-:Y:S02]  /*2920*/  CS2R R74, SRZ ;  /* 0x00000000004a7805 */ /* 0x000fe4000001ff00 */
[-C--:B------:R-:W-:Y:S02]  /*2930*/  LEA.HI.X.SX32 R187, R80, R15.reuse, 0x1, P4 ;  /* 0x0000000f50bb7211 */ /* 0x080fe400020f0eff */
[----:B0-----:R-:W-:Y:S02]  /*2940*/  CS2R R68, SRZ ;  /* 0x0000000000447805 */ /* 0x001fe4000001ff00 */
[----:B------:R-:W-:-:S02]  /*2950*/  LEA.HI.X.SX32 R233, R81, R15, 0x1, P3 ;  /* 0x0000000f51e97211 */ /* 0x000fc400018f0eff */
[----:B------:R-:W-:Y:S02]  /*2960*/  MOV R3, 0xff800000 ;  /* 0xff80000000037802 */ /* 0x000fe40000000f00 */
[----:B------:R-:W-:-:S07]  /*2970*/  MOV R0, 0x3f800000 ;  /* 0x3f80000000007802 */ /* 0x000fce0000000f00 */
.L_x_1:
[----:B------:R-:W2:Y:S04]  /*2980*/  LDL.64 R86, [R1+0x230] ;  /* 0x0002300001567983 */ /* 0x000ea80000100a00 */
[----:B------:R-:W3:Y:S04]  /*2990*/  LDL.64 R80, [R1+0x228] ;  /* 0x0002280001507983 */ /* 0x000ee80000100a00 */
[----:B------:R-:W4:Y:S04]  /*29a0*/  LDL.64 R84, [R1+0x220] ;  /* 0x0002200001547983 */ /* 0x000f280000100a00 */
[----:B------:R-:W5:Y:S04]  /*29b0*/  LDL.64 R98, [R1+0x1f8] ;  /* 0x0001f80001627983 */ /* 0x000f680000100a00 */
        /* <DEDUP_REMOVED lines=38> */
[----:B------:R-:W5:Y:S01]  /*2c20*/  LDL.64 R154, [R1+0xa0] ;  /* 0x0000a000019a7983 */ /* 0x000f620000100a00 */
[----:B--2---:R-:W-:-:S04]  /*2c30*/  IMAD.WIDE R86, R12, 0x2, R86 ;  /* 0x000000020c567825 */ /* 0x004fc800078e0256 */
[C---:B---3--:R-:W-:Y:S01]  /*2c40*/  IMAD.WIDE R80, R12.reuse, 0x2, R80 ;  /* 0x000000020c507825 */ /* 0x048fe200078e0250 */
[----:B------:R5:W2:Y:S03]  /*2c50*/  LDG.E.U16 R20, desc[UR10][R86.64] ;  /* 0x0000000a56147981 */ /* 0x000aa6000c1e1500 */
[C---:B----4-:R-:W-:Y:S02]  /*2c60*/  IMAD.WIDE R84, R12.reuse, 0x2, R84 ;  /* 0x000000020c547825 */ /* 0x050fe400078e0254 */
[----:B------:R-:W3:Y:S02]  /*2c70*/  LDG.E.U16 R80, desc[UR10][R80.64] ;  /* 0x0000000a50507981 */ /* 0x000ee4000c1e1500 */
[C---:B-----5:R-:W-:Y:S02]  /*2c80*/  IMAD.WIDE R86, R12.reuse, 0x2, R98 ;  /* 0x000000020c567825 */ /* 0x060fe400078e0262 */
[----:B------:R-:W4:Y:S02]  /*2c90*/  LDL.64 R98, [R1+0x1a0] ;  /* 0x0001a00001627983 */ /* 0x000f240000100a00 */
[----:B------:R-:W-:-:S02]  /*2ca0*/  IMAD.WIDE R88, R12, 0x2, R88 ;  /* 0x000000020c587825 */ /* 0x000fc400078e0258 */
[----:B------:R0:W5:Y:S02]  /*2cb0*/  LDG.E.U16 R81, desc[UR10][R84.64] ;  /* 0x0000000a54517981 */ /* 0x000164000c1e1500 */
[C---:B------:R-:W-:Y:S02]  /*2cc0*/  IMAD.WIDE R90, R12.reuse, 0x2, R90 ;  /* 0x000000020c5a7825 */ /* 0x040fe400078e025a */
[----:B------:R1:W2:Y:S04]  /*2cd0*/  LDG.E.U16 R18, desc[UR10][R88.64] ;  /* 0x0000000a58127981 */ /* 0x0002a8000c1e1500 */
[----:B------:R-:W3:Y:S01]  /*2ce0*/  LDG.E.U16 R86, desc[UR10][R86.64] ;  /* 0x0000000a56567981 */ /* 0x000ee2000c1e1500 */
[----:B0-----:R-:W-:-:S03]  /*2cf0*/  IMAD.WIDE R84, R12, 0x2, R114 ;  /* 0x000000020c547825 */ /* 0x001fc600078e0272 */
[----:B------:R-:W5:Y:S01]  /*2d00*/  LDL.64 R114, [R1+0x198] ;  /* 0x0001980001727983 */ /* 0x000f620000100a00 */
[----:B-1----:R-:W-:-:S03]  /*2d10*/  IMAD.WIDE R88, R12, 0x2, R106 ;  /* 0x000000020c587825 */ /* 0x002fc600078e026a */
[----:B------:R-:W3:Y:S01]  /*2d20*/  LDG.E.U16 R84, desc[UR10][R84.64] ;  /* 0x0000000a54547981 */ /* 0x000ee2000c1e1500 */
[----:B------:R-:W-:-:S03]  /*2d30*/  IMAD.WIDE R82, R12, 0x2, R82 ;  /* 0x000000020c527825 */ /* 0x000fc600078e0252 */
[----:B------:R0:W3:Y:S01]  /*2d40*/  LDG.E.U16 R87, desc[UR10][R88.64] ;  /* 0x0000000a58577981 */ /* 0x0000e2000c1e1500 */
[----:B------:R-:W-:-:S03]  /*2d50*/  IMAD.WIDE R92, R12, 0x2, R92 ;  /* 0x000000020c5c7825 */ /* 0x000fc600078e025c */
[----:B------:R-:W2:Y:S04]  /*2d60*/  LDL.64 R106, [R1+0x190] ;  /* 0x00019000016a7983 */ /* 0x000ea80000100a00 */
[----:B------:R1:W3:Y:S01]  /*2d70*/  LDG.E.U16 R85, desc[UR10][R90.64] ;  /* 0x0000000a5a557981 */ /* 0x0002e2000c1e1500 */
[----:B------:R-:W-:-:S03]  /*2d80*/  IMAD.WIDE R94, R12, 0x2, R94 ;  /* 0x000000020c5e7825 */ /* 0x000fc600078e025e */
[----:B------:R-:W3:Y:S01]  /*2d90*/  LDG.E.U16 R82, desc[UR10][R82.64] ;  /* 0x0000000a52527981 */ /* 0x000ee2000c1e1500 */
[----:B0-----:R-:W-:-:S03]  /*2da0*/  IMAD.WIDE R88, R12, 0x2, R116 ;  /* 0x000000020c587825 */ /* 0x001fc600078e0274 */
[----:B------:R-:W3:Y:S01]  /*2db0*/  LDL.64 R116, [R1+0x178] ;  /* 0x0001780001747983 */ /* 0x000ee20000100a00 */
[----:B-1----:R-:W-:-:S03]  /*2dc0*/  IMAD.WIDE R90, R12, 0x2, R104 ;  /* 0x000000020c5a7825 */ /* 0x002fc600078e0268 */
[----:B------:R-:W3:Y:S04]  /*2dd0*/  LDL.64 R104, [R1+0x180] ;  /* 0x0001800001687983 */ /* 0x000ee80000100a00 */
[----:B------:R-:W3:Y:S04]  /*2de0*/  LDG.E.U16 R90, desc[UR10][R90.64] ;  /* 0x0000000a5a5a7981 */ /* 0x000ee8000c1e1500 */
[----:B------:R0:W3:Y:S01]  /*2df0*/  LDG.E.U16 R83, desc[UR10][R92.64] ;  /* 0x0000000a5c537981 */ /* 0x0000e2000c1e1500 */
[----:B------:R-:W-:-:S03]  /*2e00*/  IMAD.WIDE R96, R12, 0x2, R96 ;  /* 0x000000020c607825 */ /* 0x000fc600078e0260 */
[----:B------:R-:W3:Y:S04]  /*2e10*/  LDG.E.U16 R88, desc[UR10][R88.64] ;  /* 0x0000000a58587981 */ /* 0x000ee8000c1e1500 */
[----:B------:R1:W3:Y:S01]  /*2e20*/  LDG.E.U16 R91, desc[UR10][R94.64] ;  /* 0x0000000a5e5b7981 */ /* 0x0002e2000c1e1500 */
[----:B0-----:R-:W-:-:S03]  /*2e30*/  IMAD.WIDE R92, R12, 0x2, R112 ;  /* 0x000000020c5c7825 */ /* 0x001fc600078e0270 */
[----:B------:R-:W3:Y:S04]  /*2e40*/  LDL.64 R112, [R1+0x170] ;  /* 0x0001700001707983 */ /* 0x000ee80000100a00 */
[----:B------:R0:W3:Y:S01]  /*2e50*/  LDG.E.U16 R89, desc[UR10][R96.64] ;  /* 0x0000000a60597981 */ /* 0x0000e2000c1e1500 */
[----:B-1----:R-:W-:-:S03]  /*2e60*/  IMAD.WIDE R94, R12, 0x2, R110 ;  /* 0x000000020c5e7825 */ /* 0x002fc600078e026e */
[----:B------:R-:W3:Y:S01]  /*2e70*/  LDL.64 R110, [R1+0x160] ;  /* 0x00016000016e7983 */ /* 0x000ee20000100a00 */
[----:B------:R-:W-:-:S03]  /*2e80*/  IMAD.WIDE R100, R12, 0x2, R100 ;  /* 0x000000020c647825 */ /* 0x000fc600078e0264 */
[----:B------:R-:W3:Y:S01]  /*2e90*/  LDG.E.U16 R94, desc[UR10][R94.64] ;  /* 0x0000000a5e5e7981 */ /* 0x000ee2000c1e1500 */
[----:B0-----:R-:W-:-:S03]  /*2ea0*/  IMAD.WIDE R96, R12, 0x2, R108 ;  /* 0x000000020c607825 */ /* 0x001fc600078e026c */
[----:B------:R-:W3:Y:S04]  /*2eb0*/  LDL.64 R108, [R1+0x150] ;  /* 0x00015000016c7983 */ /* 0x000ee80000100a00 */
[----:B------:R-:W3:Y:S01]  /*2ec0*/  LDG.E.U16 R96, desc[UR10][R96.64] ;  /* 0x0000000a60607981 */ /* 0x000ee2000c1e1500 */
[----:B------:R-:W-:-:S03]  /*2ed0*/  IMAD.WIDE R102, R12, 0x2, R102 ;  /* 0x000000020c667825 */ /* 0x000fc600078e0266 */
[----:B------:R0:W3:Y:S04]  /*2ee0*/  LDG.E.U16 R95, desc[UR10][R100.64] ;  /* 0x0000000a645f7981 */ /* 0x0000e8000c1e1500 */
[----:B------:R-:W3:Y:S01]  /*2ef0*/  LDG.E.U16 R92, desc[UR10][R92.64] ;  /* 0x0000000a5c5c7981 */ /* 0x000ee2000c1e1500 */
[----:B0-----:R-:W-:-:S03]  /*2f00*/  IMAD.WIDE R100, R12, 0x2, R118 ;  /* 0x000000020c647825 */ /* 0x001fc600078e0276 */
[----:B------:R-:W3:Y:S04]  /*2f10*/  LDL.64 R118, [R1+0xf0] ;  /* 0x0000f00001767983 */ /* 0x000ee80000100a00 */
[----:B------:R-:W3:Y:S04]  /*2f20*/  LDG.E.U16 R93, desc[UR10][R102.64] ;  /* 0x0000000a665d7981 */ /* 0x000ee8000c1e1500 */
[----:B------:R-:W3:Y:S01]  /*2f30*/  LDG.E.U16 R100, desc[UR10][R100.64] ;  /* 0x0000000a64647981 */ /* 0x000ee2000c1e1500 */
[----:B----4-:R-:W-:-:S05]  /*2f40*/  IMAD.WIDE R98, R12, 0x2, R98 ;  /* 0x000000020c627825 */ /* 0x010fca00078e0262 */
[----:B------:R5:W4:Y:S02]  /*2f50*/  LDG.E.U16 R97, desc[UR10][R98.64] ;  /* 0x0000000a62617981 */ /* 0x000b24000c1e1500 */
[C---:B-----5:R-:W-:Y:S02]  /*2f60*/  IMAD.WIDE R98, R12.reuse, 0x2, R114 ;  /* 0x000000020c627825 */ /* 0x060fe400078e0272 */
[----:B------:R-:W5:Y:S04]  /*2f70*/  LDL.64 R114, [R1+0x138] ;  /* 0x0001380001727983 */ /* 0x000f680000100a00 */
[----:B------:R-:W4:Y:S01]  /*2f80*/  LDG.E.U16 R98, desc[UR10][R98.64] ;  /* 0x0000000a62627981 */ /* 0x000f22000c1e1500 */
[----:B--2---:R-:W-:-:S05]  /*2f90*/  IMAD.WIDE R106, R12, 0x2, R106 ;  /* 0x000000020c6a7825 */ /* 0x004fca00078e026a */
[----:B------:R0:W2:Y:S01]  /*2fa0*/  LDG.E.U16 R99, desc[UR10][R106.64] ;  /* 0x0000000a6a637981 */ /* 0x0000a2000c1e1500 */
[----:B---3--:R-:W-:-:S03]  /*2fb0*/  IMAD.WIDE R102, R12, 0x2, R116 ;  /* 0x000000020c667825 */ /* 0x008fc600078e0274 */
[----:B------:R-:W3:Y:S01]  /*2fc0*/  LDL.64 R116, [R1+0xf8] ;  /* 0x0000f80001747983 */ /* 0x000ee20000100a00 */
[----:B------:R-:W-:-:S03]  /*2fd0*/  IMAD.WIDE R104, R12, 0x2, R104 ;  /* 0x000000020c687825 */ /* 0x000fc600078e0268 */
[----:B------:R-:W2:Y:S04]  /*2fe0*/  LDG.E.U16 R102, desc[UR10][R102.64] ;  /* 0x0000000a66667981 */ /* 0x000ea8000c1e1500 */
[----:B------:R1:W2:Y:S01]  /*2ff0*/  LDG.E.U16 R101, desc[UR10][R104.64] ;  /* 0x0000000a68657981 */ /* 0x0002a2000c1e1500 */
[----:B0-----:R-:W-:-:S03]  /*3000*/  IMAD.WIDE R106, R12, 0x2, R132 ;  /* 0x000000020c6a7825 */ /* 0x001fc600078e0284 */
[----:B------:R-:W4:Y:S04]  /*3010*/  LDL.64 R132, [R1+0x98] ;  /* 0x0000980001847983 */ /* 0x000f280000100a00 */
[----:B------:R-:W2:Y:S01]  /*3020*/  LDG.E.U16 R106, desc[UR10][R106.64] ;  /* 0x0000000a6a6a7981 */ /* 0x000ea2000c1e1500 */
[----:B-1----:R-:W-:-:S03]  /*3030*/  IMAD.WIDE R104, R12, 0x2, R120 ;  /* 0x000000020c687825 */ /* 0x002fc600078e0278 */
[----:B------:R-:W2:Y:S01]  /*3040*/  LDL.64 R120, [R1+0xe8] ;  /* 0x0000e80001787983 */ /* 0x000ea20000100a00 */
[----:B------:R-:W-:-:S03]  /*3050*/  IMAD.WIDE R112, R12, 0x2, R112 ;  /* 0x000000020c707825 */ /* 0x000fc600078e0270 */
[----:B------:R-:W2:Y:S04]  /*3060*/  LDG.E.U16 R104, desc[UR10][R104.64] ;  /* 0x0000000a68687981 */ /* 0x000ea8000c1e1500 */
[----:B------:R0:W2:Y:S01]  /*3070*/  LDG.E.U16 R103, desc[UR10][R112.64] ;  /* 0x0000000a70677981 */ /* 0x0000a2000c1e1500 */
[----:B------:R-:W-:-:S05]  /*3080*/  IMAD.WIDE R110, R12, 0x2, R110 ;  /* 0x000000020c6e7825 */ /* 0x000fca00078e026e */
[----:B------:R1:W2:Y:S01]  /*3090*/  LDG.E.U16 R105, desc[UR10][R110.64] ;  /* 0x0000000a6e697981 */ /* 0x0002a2000c1e1500 */
[----:B0-----:R-:W-:-:S03]  /*30a0*/  IMAD.WIDE R112, R12, 0x2, R128 ;  /* 0x000000020c707825 */ /* 0x001fc600078e0280 */
[----:B------:R-:W2:Y:S01]  /*30b0*/  LDL.64 R128, [R1+0x58] ;  /* 0x0000580001807983 */ /* 0x000ea20000100a00 */
[----:B-1----:R-:W-:-:S03]  /*30c0*/  IMAD.WIDE R110, R12, 0x2, R130 ;  /* 0x000000020c6e7825 */ /* 0x002fc600078e0282 */
[----:B------:R-:W2:Y:S01]  /*30d0*/  LDL.64 R130, [R1+0x78] ;  /* 0x0000780001827983 */ /* 0x000ea20000100a00 */
[----:B------:R-:W-:-:S03]  /*30e0*/  IMAD.WIDE R108, R12, 0x2, R108 ;  /* 0x000000020c6c7825 */ /* 0x000fc600078e026c */
[----:B------:R-:W2:Y:S04]  /*30f0*/  LDG.E.U16 R110, desc[UR10][R110.64] ;  /* 0x0000000a6e6e7981 */ /* 0x000ea8000c1e1500 */
[----:B------:R0:W2:Y:S01]  /*3100*/  LDG.E.U16 R107, desc[UR10][R108.64] ;  /* 0x0000000a6c6b7981 */ /* 0x0000a2000c1e1500 */
[----:B------:R-:W-:-:S03]  /*3110*/  IMAD.WIDE R122, R12, 0x2, R122 ;  /* 0x000000020c7a7825 */ /* 0x000fc600078e027a */
[----:B------:R1:W2:Y:S01]  /*3120*/  LDG.E.U16 R111, desc[UR10][R112.64] ;  /* 0x0000000a706f7981 */ /* 0x0002a2000c1e1500 */
[----:B0-----:R-:W-:-:S03]  /*3130*/  IMAD.WIDE R108, R12, 0x2, R134 ;  /* 0x000000020c6c7825 */ /* 0x001fc600078e0286 */
[----:B------:R-:W2:Y:S04]  /*3140*/  LDG.E.U16 R122, desc[UR10][R122.64] ;  /* 0x0000000a7a7a7981 */ /* 0x000ea8000c1e1500 */
[----:B------:R-:W2:Y:S01]  /*3150*/  LDL.64 R134, [R1+0x50] ;  /* 0x0000500001867983 */ /* 0x000ea20000100a00 */
[----:B-1----:R-:W-:-:S03]  /*3160*/  IMAD.WIDE R112, R12, 0x2, R126 ;  /* 0x000000020c707825 */ /* 0x002fc600078e027e */
[----:B------:R-:W2:Y:S04]  /*3170*/  LDG.E.U16 R108, desc[UR10][R108.64] ;  /* 0x0000000a6c6c7981 */ /* 0x000ea8000c1e1500 */
[----:B------:R0:W2:Y:S01]  /*3180*/  LDG.E.U16 R123, desc[UR10][R112.64] ;  /* 0x0000000a707b7981 */ /* 0x0000a2000c1e1500 */
[----:B------:R-:W-:-:S05]  /*3190*/  IMAD.WIDE R118, R12, 0x2, R118 ;  /* 0x000000020c767825 */ /* 0x000fca00078e0276 */
[----:B------:R-:W2:Y:S01]  /*31a0*/  LDG.E.U16 R126, desc[UR10][R118.64] ;  /* 0x0000000a767e7981 */ /* 0x000ea2000c1e1500 */
[----:B0-----:R-:W-:-:S03]  /*31b0*/  IMAD.WIDE R112, R12, 0x2, R140 ;  /* 0x000000020c707825 */ /* 0x001fc600078e028c */
[----:B------:R-:W2:Y:S01]  /*31c0*/  LDL.64 R140, [R1+0x68] ;  /* 0x00006800018c7983 */ /* 0x000ea20000100a00 */
[----:B-----5:R-:W-:-:S05]  /*31d0*/  IMAD.WIDE R114, R12, 0x2, R114 ;  /* 0x000000020c727825 */ /* 0x020fca00078e0272 */
[----:B------:R0:W5:Y:S02]  /*31e0*/  LDG.E.U16 R109, desc[UR10][R114.64] ;  /* 0x0000000a726d7981 */ /* 0x000164000c1e1500 */
[----:B0-----:R-:W-:-:S05]  /*31f0*/  IMAD.WIDE R114, R12, 0x2, R124 ;  /* 0x000000020c727825 */ /* 0x001fca00078e027c */
[----:B------:R0:W5:Y:S01]  /*3200*/  LDG.E.U16 R124, desc[UR10][R114.64] ;  /* 0x0000000a727c7981 */ /* 0x000162000c1e1500 */
[----:B---3--:R-:W-:-:S05]  /*3210*/  IMAD.WIDE R116, R12, 0x2, R116 ;  /* 0x000000020c747825 */ /* 0x008fca00078e0274 */
[----:B------:R4:W3:Y:S01]  /*3220*/  LDG.E.U16 R125, desc[UR10][R116.64] ;  /* 0x0000000a747d7981 */ /* 0x0008e2000c1e1500 */
[----:B0-----:R-:W-:-:S03]  /*3230*/  IMAD.WIDE R114, R12, 0x2, R138 ;  /* 0x000000020c727825 */ /* 0x001fc600078e028a */
[----:B------:R-:W5:Y:S01]  /*3240*/  LDL.64 R138, [R1+0x48] ;  /* 0x00004800018a7983 */ /* 0x000f620000100a00 */
[----:B----4-:R-:W-:-:S04]  /*3250*/  IMAD.WIDE R116, R12, 0x2, R132 ;  /* 0x000000020c747825 */ /* 0x010fc800078e0284 */
[----:B--2---:R-:W-:-:S05]  /*3260*/  IMAD.WIDE R120, R12, 0x2, R120 ;  /* 0x000000020c787825 */ /* 0x004fca00078e0278 */
[----:B------:R0:W2:Y:S02]  /*3270*/  LDG.E.U16 R127, desc[UR10][R120.64] ;  /* 0x0000000a787f7981 */ /* 0x0000a4000c1e1500 */
[C---:B0-----:R-:W-:Y:S02]  /*3280*/  IMAD.WIDE R120, R12.reuse, 0x2, R128 ;  /* 0x000000020c787825 */ /* 0x041fe400078e0280 */
[----:B------:R0:W4:Y:S04]  /*3290*/  LDG.E.U16 R128, desc[UR10][R112.64] ;  /* 0x0000000a70807981 */ /* 0x000128000c1e1500 */
[----:B------:R1:W2:Y:S01]  /*32a0*/  LDG.E.U16 R129, desc[UR10][R114.64] ;  /* 0x0000000a72817981 */ /* 0x0002a2000c1e1500 */
[----:B------:R-:W-:-:S03]  /*32b0*/  IMAD.WIDE R118, R12, 0x2, R130 ;  /* 0x000000020c767825 */ /* 0x000fc600078e0282 */
[----:B------:R1:W2:Y:S01]  /*32c0*/  LDG.E.U16 R130, desc[UR10][R116.64] ;  /* 0x0000000a74827981 */ /* 0x0002a2000c1e1500 */
[----:B0-----:R-:W-:-:S03]  /*32d0*/  IMAD.WIDE R112, R12, 0x2, R152 ;  /* 0x000000020c707825 */ /* 0x001fc600078e0298 */
[----:B------:R-:W3:Y:S01]  /*32e0*/  LDL.64 R152, [R1+0x80] ;  /* 0x0000800001987983 */ /* 0x000ee20000100a00 */
[----:B-1----:R-:W-:-:S03]  /*32f0*/  IMAD.WIDE R114, R12, 0x2, R150 ;  /* 0x000000020c727825 */ /* 0x002fc600078e0296 */
[----:B------:R-:W4:Y:S01]  /*3300*/  LDL.64 R150, [R1+0x60] ;  /* 0x0000600001967983 */ /* 0x000f220000100a00 */
[----:B------:R-:W-:-:S03]  /*3310*/  IMAD.WIDE R116, R12, 0x2, R148 ;  /* 0x000000020c747825 */ /* 0x000fc600078e0294 */
[----:B------:R-:W2:Y:S04]  /*3320*/  LDL.64 R148, [R1+0x40] ;  /* 0x0000400001947983 */ /* 0x000ea80000100a00 */
[----:B------:R0:W2:Y:S04]  /*3330*/  LDG.E.U16 R131, desc[UR10][R118.64] ;  /* 0x0000000a76837981 */ /* 0x0000a8000c1e1500 */
[----:B------:R1:W2:Y:S04]  /*3340*/  LDG.E.U16 R132, desc[UR10][R120.64] ;  /* 0x0000000a78847981 */ /* 0x0002a8000c1e1500 */
[----:B------:R1:W2:Y:S01]  /*3350*/  LDG.E.U16 R133, desc[UR10][R112.64] ;  /* 0x0000000a70857981 */ /* 0x0002a2000c1e1500 */
[----:B0-----:R-:W-:-:S04]  /*3360*/  IMAD.WIDE R118, R12, 0x2, R136 ;  /* 0x000000020c767825 */ /* 0x001fc800078e0288 */
[C---:B-1----:R-:W-:Y:S01]  /*3370*/  IMAD.WIDE R120, R12.reuse, 0x2, R134 ;  /* 0x000000020c787825 */ /* 0x042fe200078e0286 */
[----:B------:R0:W2:Y:S03]  /*3380*/  LDG.E.U16 R136, desc[UR10][R118.64] ;  /* 0x0000000a76887981 */ /* 0x0000a6000c1e1500 */
[C---:B------:R-:W-:Y:S01]  /*3390*/  IMAD.WIDE R112, R12.reuse, 0x2, R204 ;  /* 0x000000020c707825 */ /* 0x040fe200078e02cc */
[----:B------:R1:W2:Y:S04]  /*33a0*/  LDG.E.U16 R134, desc[UR10][R114.64] ;  /* 0x0000000a72867981 */ /* 0x0002a8000c1e1500 */
[----:B------:R1:W2:Y:S01]  /*33b0*/  LDG.E.U16 R135, desc[UR10][R116.64] ;  /* 0x0000000a74877981 */ /* 0x0002a2000c1e1500 */
[----:B0-----:R-:W-:-:S03]  /*33c0*/  IMAD.WIDE R118, R12, 0x2, R140 ;  /* 0x000000020c767825 */ /* 0x001fc600078e028c */
[----:B------:R-:W2:Y:S01]  /*33d0*/  LDG.E.U16 R137, desc[UR10][R120.64] ;  /* 0x0000000a78897981 */ /* 0x000ea2000c1e1500 */
[----:B-1----:R-:W-:-:S04]  /*33e0*/  IMAD.WIDE R114, R12, 0x2, R162 ;  /* 0x000000020c727825 */ /* 0x002fc800078e02a2 */
[C---:B------:R-:W-:Y:S02]  /*33f0*/  IMAD.WIDE R116, R12.reuse, 0x2, R142 ;  /* 0x000000020c747825 */ /* 0x040fe400078e028e */
[----:B------:R0:W2:Y:S04]  /*3400*/  LDG.E.U16 R142, desc[UR10][R118.64] ;  /* 0x0000000a768e7981 */ /* 0x0000a8000c1e1500 */
[----:B------:R1:W2:Y:S01]  /*3410*/  LDG.E.U16 R141, desc[UR10][R116.64] ;  /* 0x0000000a748d7981 */ /* 0x0002a2000c1e1500 */
[----:B0-----:R-:W-:-:S04]  /*3420*/  IMAD.WIDE R118, R12, 0x2, R146 ;  /* 0x000000020c767825 */ /* 0x001fc800078e0292 */
[C---:B-1----:R-:W-:Y:S01]  /*3430*/  IMAD.WIDE R116, R12.reuse, 0x2, R156 ;  /* 0x000000020c747825 */ /* 0x042fe200078e029c */
[----:B------:R-:W2:Y:S04]  /*3440*/  LDG.E.U16 R147, desc[UR10][R118.64] ;  /* 0x0000000a76937981 */ /* 0x000ea8000c1e1500 */
[----:B------:R-:W2:Y:S01]  /*3450*/  LDG.E.U16 R146, desc[UR10][R116.64] ;  /* 0x0000000a74927981 */ /* 0x000ea2000c1e1500 */
[----:B-----5:R-:W-:-:S03]  /*3460*/  IMAD.WIDE R120, R12, 0x2, R138 ;  /* 0x000000020c787825 */ /* 0x020fc600078e028a */
[----:B------:R0:W5:Y:S04]  /*3470*/  LDG.E.U16 R138, desc[UR10][R112.64] ;  /* 0x0000000a708a7981 */ /* 0x000168000c1e1500 */
[----:B------:R1:W5:Y:S04]  /*3480*/  LDG.E.U16 R139, desc[UR10][R114.64] ;  /* 0x0000000a728b7981 */ /* 0x000368000c1e1500 */
[----:B------:R1:W5:Y:S01]  /*3490*/  LDG.E.U16 R143, desc[UR10][R120.64] ;  /* 0x0000000a788f7981 */ /* 0x000362000c1e1500 */
[----:B0-----:R-:W-:-:S04]  /*34a0*/  IMAD.WIDE R112, R12, 0x2, R160 ;  /* 0x000000020c707825 */ /* 0x001fc800078e02a0 */
[----:B-1----:R-:W-:-:S04]  /*34b0*/  IMAD.WIDE R114, R12, 0x2, R158 ;  /* 0x000000020c727825 */ /* 0x002fc800078e029e */
[C---:B------:R-:W-:Y:S02]  /*34c0*/  IMAD.WIDE R120, R12.reuse, 0x2, R144 ;  /* 0x000000020c787825 */ /* 0x040fe400078e0290 */
[----:B------:R0:W5:Y:S04]  /*34d0*/  LDG.E.U16 R144, desc[UR10][R112.64] ;  /* 0x0000000a70907981 */ /* 0x000168000c1e1500 */
[----:B------:R3:W5:Y:S04]  /*34e0*/  LDG.E.U16 R145, desc[UR10][R114.64] ;  /* 0x0000000a72917981 */ /* 0x000768000c1e1500 */
[----:B------:R-:W5:Y:S01]  /*34f0*/  LDG.E.U16 R120, desc[UR10][R120.64] ;  /* 0x0000000a78787981 */ /* 0x000f62000c1e1500 */
[----:B0-----:R-:W-:-:S06]  /*3500*/  IMAD.WIDE R112, R12, 0x2, R154 ;  /* 0x000000020c707825 */ /* 0x001fcc00078e029a */
[----:B------:R-:W5:Y:S01]  /*3510*/  LDG.E.U16 R112, desc[UR10][R112.64] ;  /* 0x0000000a70707981 */ /* 0x000f62000c1e1500 */
[----:B---3--:R-:W-:-:S04]  /*3520*/  IMAD.WIDE R114, R12, 0x2, R152 ;  /* 0x000000020c727825 */ /* 0x008fc800078e0298 */
[C---:B----4-:R-:W-:Y:S02]  /*3530*/  IMAD.WIDE R116, R12.reuse, 0x2, R150 ;  /* 0x000000020c747825 */ /* 0x050fe400078e0296 */
[----:B------:R0:W3:Y:S02]  /*3540*/  LDG.E.U16 R114, desc[UR10][R114.64] ;  /* 0x0000000a72727981 */ /* 0x0000e4000c1e1500 */
[----:B--2---:R-:W-:Y:S02]  /*3550*/  IMAD.WIDE R118, R12, 0x2, R148 ;  /* 0x000000020c767825 */ /* 0x004fe400078e0294 */
[----:B------:R-:W2:Y:S04]  /*3560*/  LDG.E.U16 R116, desc[UR10][R116.64] ;  /* 0x0000000a74747981 */ /* 0x000ea8000c1e1500 */
[----:B------:R1:W4:Y:S01]  /*3570*/  LDG.E.U16 R118, desc[UR10][R118.64] ;  /* 0x0000000a76767981 */ /* 0x000322000c1e1500 */
[----:B------:R-:W0:Y:S01]  /*3580*/  S2R R204, SR_TID.X ;  /* 0x0000000000cc7919 */ /* 0x000e220000002100 */
[----:B------:R-:W1:Y:S01]  /*3590*/  S2R R175, SR_TID.X ;  /* 0x0000000000af7919 */ /* 0x000e620000002100 */
[C---:B0-----:R-:W-:Y:S01]  /*35a0*/  IMAD.SHL.U32 R115, R204.reuse, 0x8, RZ ;  /* 0x00000008cc737824 */ /* 0x041fe200078e00ff */
[----:B------:R-:W-:-:S02]  /*35b0*/  LOP3.LUT R113, R204, 0x7, RZ, 0xc0, !PT ;  /* 0x00000007cc717812 */ /* 0x000fc400078ec0ff */
[----:B------:R-:W-:Y:S02]  /*35c0*/  LOP3.LUT R140, R204, 0x60, RZ, 0xc0, !PT ;  /* 0x00000060cc8c7812 */ /* 0x000fe400078ec0ff */
[----:B-1----:R-:W-:Y:S02]  /*35d0*/  SHF.R.S32.HI R148, RZ, 0x6, R175 ;  /* 0x00000006ff947819 */ /* 0x002fe400000114af */
[----:B------:R-:W-:Y:S02]  /*35e0*/  LOP3.LUT R121, R175, 0x3f, RZ, 0xc0, !PT ;  /* 0x0000003faf797812 */ /* 0x000fe400078ec0ff */
[----:B------:R-:W-:Y:S02]  /*35f0*/  LOP3.LUT R115, R115, 0x30, RZ, 0xc0, !PT ;  /* 0x0000003073737812 */ /* 0x000fe400078ec0ff */
[----:B------:R-:W-:Y:S02]  /*3600*/  SGXT R148, R148, 0x1 ;  /* 0x000000019494781a */ /* 0x000fe40000000200 */
[----:B------:R-:W-:Y:S01]  /*3610*/  SHF.L.U32 R121, R121, 0x1, RZ ;  /* 0x0000000179797819 */ /* 0x000fe200000006ff */
[----:B------:R-:W-:-:S02]  /*3620*/  IMAD.SHL.U32 R245, R113, 0x10, RZ ;  /* 0x0000001071f57824 */ /* 0x000fc400078e00ff */
[C---:B------:R-:W-:Y:S02]  /*3630*/  IMAD R140, R113.reuse, 0x4, R140 ;  /* 0x00000004718c7824 */ /* 0x040fe400078e028c */
[----:B------:R-:W-:Y:S01]  /*3640*/  IMAD R113, R113, 0x40, R115 ;  /* 0x0000004071717824 */ /* 0x000fe200078e0273 */
[----:B------:R-:W-:Y:S01]  /*3650*/  LOP3.LUT R115, R121, 0x90, R148, 0x78, !PT ;  /* 0x0000009079737812 */ /* 0x000fe200078e7894 */
[----:B------:R-:W-:Y:S01]  /*3660*/  BAR.SYNC.DEFER_BLOCKING 0x0 ;  /* 0x0000000000007b1d */ /* 0x000fe20000010000 */
[----:B------:R-:W-:-:S05]  /*3670*/  IMAD.SHL.U32 R119, R204, 0x2, RZ ;  /* 0x00000002cc777824 */ /* 0x000fca00078e00ff */
[----:B------:R0:W-:Y:S04]  /*3680*/  STS.U16 [R115+UR6], R18 ;  /* 0x0000001273007988 */ /* 0x0001e80008000406 */
[----:B------:R-:W-:Y:S01]  /*3690*/  STS.U16 [R115+UR6+0x400], R82 ;  /* 0x0004005273007988 */ /* 0x000fe20008000406 */
[----:B0-----:R-:W-:-:S03]  /*36a0*/  LOP3.LUT R18, R115, 0x20, RZ, 0x3c, !PT ;  /* 0x0000002073127812 */ /* 0x001fc600078e3cff */
[----:B------:R-:W-:Y:S04]  /*36b0*/  STS.U16 [R115+UR6+0x800], R86 ;  /* 0x0008005673007988 */ /* 0x000fe80008000406 */
        /* <DEDUP_REMOVED lines=13> */
[----:B------:R0:W-:Y:S04]  /*3790*/  STS.U16 [R18+UR6+0x100], R20 ;  /* 0x0001001412007988 */ /* 0x0001e80008000406 */
[----:B------:R-:W-:Y:S04]  /*37a0*/  STS.U16 [R18+UR6+0x500], R83 ;  /* 0x0005005312007988 */ /* 0x000fe80008000406 */
        /* <DEDUP_REMOVED lines=27> */
[----:B-----5:R-:W-:Y:S04]  /*3960*/  STS.U16 [R20+UR6+0x2e00], R138 ;  /* 0x002e008a14007988 */ /* 0x020fe80008000406 */
        /* <DEDUP_REMOVED lines=13> */
[----:B------:R-:W-:Y:S04]  /*3a40*/  STS.U16 [R18+UR6+0x2700], R146 ;  /* 0x0027009212007988 */ /* 0x000fe80008000406 */
[----:B------:R-:W-:Y:S04]  /*3a50*/  STS.U16 [R18+UR6+0x2b00], R147 ;  /* 0x002b009312007988 */ /* 0x000fe80008000406 */
[----:B------:R-:W-:Y:S04]  /*3a60*/  STS.U16 [R18+UR6+0x2f00], R120 ;  /* 0x002f007812007988 */ /* 0x000fe80008000406 */
[----:B------:R-:W-:Y:S04]  /*3a70*/  STS.U16 [R18+UR6+0x3300], R112 ;  /* 0x0033007012007988 */ /* 0x000fe80008000406 */
[----:B---3--:R-:W-:Y:S04]  /*3a80*/  STS.U16 [R18+UR6+0x3700], R114 ;  /* 0x0037007212007988 */ /* 0x008fe80008000406 */
[----:B--2---:R-:W-:Y:S04]  /*3a90*/  STS.U16 [R18+UR6+0x3b00], R116 ;  /* 0x003b007412007988 */ /* 0x004fe80008000406 */
[----:B----4-:R-:W-:Y:S01]  /*3aa0*/  STS.U16 [R18+UR6+0x3f00], R118 ;  /* 0x003f007612007988 */ /* 0x010fe20008000406 */
[----:B------:R-:W-:-:S02]  /*3ab0*/  LOP3.LUT R117, R245, 0x30, R119, 0x78, !PT ;  /* 0x00000030f5757812 */ /* 0x000fc400078e7877 */
[----:B------:R-:W-:Y:S02]  /*3ac0*/  LOP3.LUT R113, R113, 0x10, R119, 0x78, !PT ;  /* 0x0000001071717812 */ /* 0x000fe400078e7877 */
[----:B------:R-:W-:Y:S01]  /*3ad0*/  LOP3.LUT R149, R204, 0x10, RZ, 0xc0, !PT ;  /* 0x00000010cc957812 */ /* 0x000fe200078ec0ff */
[----:B------:R-:W-:Y:S01]  /*3ae0*/  IMAD.U32 R140, R140, 0x20, R117 ;  /* 0x000000208c8c7824 */ /* 0x000fe200078e0075 */
[----:B------:R-:W-:Y:S02]  /*3af0*/  BAR.SYNC.DEFER_BLOCKING 0x0 ;  /* 0x0000000000007b1d */ /* 0x000fe40000010000 */
[----:B0-----:R-:W-:-:S04]  /*3b00*/  LEA R144, R149, R113, 0x5 ;  /* 0x0000007195907211 */ /* 0x001fc800078e28ff */
[----:B------:R-:W-:Y:S01]  /*3b10*/  LOP3.LUT R156, R144, 0x20, RZ, 0x3c, !PT ;  /* 0x00000020909c7812 */ /* 0x000fe200078e3cff */
[----:B------:R-:W-:Y:S04]  /*3b20*/  LDSM.16.MT88.4 R116, [R144+UR6+0x6000] ;  /* 0x006000069074783b */ /* 0x000fe80008004200 */
[----:B------:R-:W0:Y:S04]  /*3b30*/  LDSM.16.M88.4 R128, [R140+UR6+0x1000] ;  /* 0x001000068c80783b */ /* 0x000e280008000200 */
[----:B------:R-:W1:Y:S04]  /*3b40*/  LDSM.16.MT88.4 R152, [R156+UR6+0x6000] ;  /* 0x006000069c98783b */ /* 0x000e680008004200 */
[----:B------:R-:W2:Y:S04]  /*3b50*/  LDSM.16.M88.4 R80, [R140+UR6+0x2000] ;  /* 0x002000068c50783b */ /* 0x000ea80008000200 */
[----:B------:R-:W3:Y:S04]  /*3b60*/  LDSM.16.M88.4 R92, [R140+UR6] ;  /* 0x000000068c5c783b */ /* 0x000ee80008000200 */
[----:B------:R4:W-:Y:S04]  /*3b70*/  LDSM.16.M88.4 R100, [R140+UR6+0x3000] ;  /* 0x003000068c64783b */ /* 0x0009e80008000200 */
[----:B------:R-:W5:Y:S04]  /*3b80*/  LDSM.16.MT88.4 R88, [R144+UR6+0x6400] ;  /* 0x006400069058783b */ /* 0x000f680008004200 */
[----:B------:R-:W5:Y:S01]  /*3b90*/  LDSM.16.MT88.4 R84, [R156+UR6+0x6400] ;  /* 0x006400069c54783b */ /* 0x000f620008004200 */
[----:B----4-:R-:W-:-:S03]  /*3ba0*/  LOP3.LUT R140, R140, 0x40, RZ, 0x3c, !PT ;  /* 0x000000408c8c7812 */ /* 0x010fc600078e3cff */
[----:B------:R-:W-:Y:S04]  /*3bb0*/  LDSM.16.MT88.4 R104, [R144+UR6+0x6800] ;  /* 0x006800069068783b */ /* 0x000fe80008004200 */
[----:B------:R-:W4:Y:S04]  /*3bc0*/  LDSM.16.M88.4 R96, [R140+UR6+0x1000] ;  /* 0x001000068c60783b */ /* 0x000f280008000200 */
[----:B------:R-:W4:Y:S01]  /*3bd0*/  LDSM.16.MT88.4 R108, [R156+UR6+0x6800] ;  /* 0x006800069c6c783b */ /* 0x000f220008004200 */
[-C--:B0-----:R-:W-:Y:S03]  /*3be0*/  HMMA.16816.F32 R124, R116, R128.reuse, RZ ;  /* 0x00000080747c723c */ /* 0x081fe600000018ff */
[----:B------:R-:W0:Y:S04]  /*3bf0*/  LDSM.16.M88.4 R136, [R140+UR6+0x2000] ;  /* 0x002000068c88783b */ /* 0x000e280008000200 */
[----:B------:R-:W-:Y:S01]  /*3c00*/  LDSM.16.MT88.4 R144, [R144+UR6+0x6c00] ;  /* 0x006c00069090783b */ /* 0x000fe20008004200 */
[----:B-1----:R-:W-:Y:S03]  /*3c10*/  HMMA.16816.F32 R132, R152, R128, RZ ;  /* 0x000000809884723c */ /* 0x002fe600000018ff */
[----:B------:R-:W-:Y:S03]  /*3c20*/  LDSM.16.MT88.4 R156, [R156+UR6+0x6c00] ;  /* 0x006c00069c9c783b */ /* 0x000fe60008004200 */
[-C--:B--2---:R-:W-:Y:S06]  /*3c30*/  HMMA.16816.F32 R112, R116, R80.reuse, RZ ;  /* 0x000000507470723c */ /* 0x084fec00000018ff */
[----:B------:R-:W-:Y:S06]  /*3c40*/  HMMA.16816.F32 R120, R152, R80, RZ ;  /* 0x000000509878723c */ /* 0x000fec00000018ff */
[-C--:B---3--:R-:W-:Y:S06]  /*3c50*/  HMMA.16816.F32 R160, R116, R92.reuse, RZ ;  /* 0x0000005c74a0723c */ /* 0x088fec00000018ff */
[----:B------:R-:W-:Y:S06]  /*3c60*/  HMMA.16816.F32 R148, R152, R92, RZ ;  /* 0x0000005c9894723c */ /* 0x000fec00000018ff */
[----:B-----5:R-:W-:Y:S06]  /*3c70*/  HMMA.16816.F32 R124, R88, R130, R124 ;  /* 0x00000082587c723c */ /* 0x020fec000000187c */
[-C--:B------:R-:W-:Y:S06]  /*3c80*/  HMMA.16816.F32 R152, R152, R100.reuse, RZ ;  /* 0x000000649898723c */ /* 0x080fec00000018ff */
[----:B------:R-:W-:Y:S06]  /*3c90*/  HMMA.16816.F32 R116, R116, R100, RZ ;  /* 0x000000647474723c */ /* 0x000fec00000018ff */
[----:B------:R-:W-:Y:S01]  /*3ca0*/  HMMA.16816.F32 R128, R84, R130, R132 ;  /* 0x000000825480723c */ /* 0x000fe20000001884 */
[----:B------:R-:W1:Y:S04]  /*3cb0*/  LDSM.16.M88.4 R132, [R140+UR6] ;  /* 0x000000068c84783b */ /* 0x000e680008000200 */
[----:B------:R-:W2:Y:S01]  /*3cc0*/  LDSM.16.M88.4 R140, [R140+UR6+0x3000] ;  /* 0x003000068c8c783b */ /* 0x000ea20008000200 */
[-C--:B------:R-:W-:Y:S06]  /*3cd0*/  HMMA.16816.F32 R112, R88, R82.reuse, R112 ;  /* 0x000000525870723c */ /* 0x080fec0000001870 */
[----:B------:R-:W-:Y:S06]  /*3ce0*/  HMMA.16816.F32 R120, R84, R82, R120 ;  /* 0x000000525478723c */ /* 0x000fec0000001878 */
[----:B------:R-:W-:Y:S06]  /*3cf0*/  HMMA.16816.F32 R160, R88, R94, R160 ;  /* 0x0000005e58a0723c */ /* 0x000fec00000018a0 */
[----:B----4-:R-:W-:Y:S06]  /*3d00*/  HMMA.16816.F32 R124, R104, R96, R124 ;  /* 0x00000060687c723c */ /* 0x010fec000000187c */
[-C--:B------:R-:W-:Y:S06]  /*3d10*/  HMMA.16816.F32 R152, R84, R102.reuse, R152 ;  /* 0x000000665498723c */ /* 0x080fec0000001898 */
[----:B------:R-:W-:Y:S06]  /*3d20*/  HMMA.16816.F32 R116, R88, R102, R116 ;  /* 0x000000665874723c */ /* 0x000fec0000001874 */
[----:B------:R-:W-:Y:S06]  /*3d30*/  HMMA.16816.F32 R148, R84, R94, R148 ;  /* 0x0000005e5494723c */ /* 0x000fec0000001894 */
[----:B------:R-:W-:Y:S06]  /*3d40*/  HMMA.16816.F32 R128, R108, R96, R128 ;  /* 0x000000606c80723c */ /* 0x000fec0000001880 */
[-C--:B0-----:R-:W-:Y:S06]  /*3d50*/  HMMA.16816.F32 R112, R104, R136.reuse, R112 ;  /* 0x000000886870723c */ /* 0x081fec0000001870 */
[----:B------:R-:W-:Y:S01]  /*3d60*/  HMMA.16816.F32 R120, R108, R136, R120 ;  /* 0x000000886c78723c */ /* 0x000fe20000001878 */
[C---:B------:R-:W-:Y:S01]  /*3d70*/  IMAD.SHL.U32 R20, R175.reuse, 0x2, RZ ;  /* 0x00000002af147824 */ /* 0x040fe200078e00ff */
[----:B------:R-:W-:Y:S01]  /*3d80*/  LOP3.LUT R18, R175, 0x60, RZ, 0xc0, !PT ;  /* 0x00000060af127812 */ /* 0x000fe200078ec0ff */
[----:B------:R-:W3:Y:S03]  /*3d90*/  LDL.64 R136, [R1+0x8] ;  /* 0x0000080001887983 */ /* 0x000ee60000100a00 */
[----:B-1----:R-:W-:Y:S06]  /*3da0*/  HMMA.16816.F32 R160, R104, R132, R160 ;  /* 0x0000008468a0723c */ /* 0x002fec00000018a0 */
[----:B------:R-:W-:Y:S06]  /*3db0*/  HMMA.16816.F32 R124, R144, R98, R124 ;  /* 0x00000062907c723c */ /* 0x000fec000000187c */
[-C--:B--2---:R-:W-:Y:S06]  /*3dc0*/  HMMA.16816.F32 R152, R108, R140.reuse, R152 ;  /* 0x0000008c6c98723c */ /* 0x084fec0000001898 */
[----:B------:R-:W-:Y:S01]  /*3dd0*/  HMMA.16816.F32 R116, R104, R140, R116 ;  /* 0x0000008c6874723c */ /* 0x000fe20000001874 */
[----:B------:R-:W-:Y:S01]  /*3de0*/  LOP3.LUT R20, R20, 0x6, RZ, 0xc0, !PT ;  /* 0x0000000614147812 */ /* 0x000fe200078ec0ff */
[----:B------:R-:W2:Y:S04]  /*3df0*/  LDL.64 R140, [R1+0x38] ;  /* 0x00003800018c7983 */ /* 0x000ea80000100a00 */
[----:B------:R-:W-:Y:S01]  /*3e00*/  HMMA.16816.F32 R148, R108, R132, R148 ;  /* 0x000000846c94723c */ /* 0x000fe20000001894 */
[----:B------:R-:W-:Y:S01]  /*3e10*/  LEA.HI R20, R18, R20, RZ, 0x1e ;  /* 0x0000001412147211 */ /* 0x000fe200078ff0ff */
[----:B------:R-:W4:Y:S04]  /*3e20*/  LDL.64 R132, [R1+0x18] ;  /* 0x0000180001847983 */ /* 0x000f280000100a00 */
[----:B------:R-:W-:Y:S01]  /*3e30*/  HMMA.16816.F32 R128, R156, R98, R128 ;  /* 0x000000629c80723c */ /* 0x000fe20000001880 */
[----:B------:R-:W-:-:S05]  /*3e40*/  VIADD R20, R20, UR4 ;  /* 0x0000000414147c36 */ /* 0x000fca0008000000 */
[----:B------:R-:W-:Y:S01]  /*3e50*/  HMMA.16816.F32 R112, R144, R138, R112 ;  /* 0x0000008a9070723c */ /* 0x000fe20000001870 */
[----:B------:R-:W-:-:S05]  /*3e60*/  VIADD R18, R20, 0x20 ;  /* 0x0000002014127836 */ /* 0x000fca0000000000 */
[----:B------:R-:W-:Y:S01]  /*3e70*/  HMMA.16816.F32 R120, R156, R138, R120 ;  /* 0x0000008a9c78723c */ /* 0x000fe20000001878 */
[----:B------:R-:W-:Y:S01]  /*3e80*/  FMUL R81, R124, UR9 ;  /* 0x000000097c517c20 */ /* 0x000fe20008400000 */
[----:B------:R-:W-:Y:S01]  /*3e90*/  FMUL R82, R126, UR9 ;  /* 0x000000097e527c20 */ /* 0x000fe20008400000 */
[----:B------:R-:W-:-:S03]  /*3ea0*/  ISETP.GE.AND P6, PT, R8, R18, PT ;  /* 0x000000120800720c */ /* 0x000fc60003fc6270 */
[----:B------:R-:W-:Y:S01]  /*3eb0*/  HMMA.16816.F32 R160, R144, R134, R160 ;  /* 0x0000008690a0723c */ /* 0x000fe200000018a0 */
[-C--:B------:R-:W-:Y:S01]  /*3ec0*/  ISETP.GE.AND P1, PT, R9, R18.reuse, PT ;  /* 0x000000120900720c */ /* 0x080fe20003f26270 */
[----:B------:R-:W-:Y:S01]  /*3ed0*/  FMUL R89, R125, UR9 ;  /* 0x000000097d597c20 */ /* 0x000fe20008400000 */
[----:B------:R-:W-:Y:S01]  /*3ee0*/  IADD3 R80, R20, 0x21, RZ ;  /* 0x0000002114507810 */ /* 0x000fe20007ffe0ff */
[----:B------:R-:W-:Y:S02]  /*3ef0*/  FMUL R88, R127, UR9 ;  /* 0x000000097f587c20 */ /* 0x000fe40008400000 */
[----:B------:R-:W-:Y:S01]  /*3f00*/  HMMA.16816.F32 R152, R156, R142, R152 ;  /* 0x0000008e9c98723c */ /* 0x000fe20000001898 */
[----:B------:R-:W-:-:S05]  /*3f10*/  ISETP.GE.AND P2, PT, R10, R18, PT ;  /* 0x000000120a00720c */ /* 0x000fca0003f46270 */
[----:B------:R-:W-:Y:S01]  /*3f20*/  HMMA.16816.F32 R116, R144, R142, R116 ;  /* 0x0000008e9074723c */ /* 0x000fe20000001874 */
[----:B------:R-:W-:Y:S01]  /*3f30*/  ISETP.GE.AND P3, PT, R11, R18, PT ;  /* 0x000000120b00720c */ /* 0x000fe20003f66270 */
[----:B------:R-:W-:Y:S01]  /*3f40*/  FMUL R83, R128, UR9 ;  /* 0x0000000980537c20 */ /* 0x000fe20008400000 */
[----:B------:R-:W-:Y:S01]  /*3f50*/  FSEL R81, R81, -INF , P6 ;  /* 0xff80000051517808 */ /* 0x000fe20003000000 */
[----:B------:R-:W-:Y:S01]  /*3f60*/  FMUL R18, R130, UR9 ;  /* 0x0000000982127c20 */ /* 0x000fe20008400000 */
[----:B------:R-:W-:Y:S01]  /*3f70*/  FSEL R82, R82, -INF , P1 ;  /* 0xff80000052527808 */ /* 0x000fe20000800000 */
[----:B------:R-:W-:Y:S01]  /*3f80*/  HMMA.16816.F32 R148, R156, R134, R148 ;  /* 0x000000869c94723c */ /* 0x000fe20000001894 */
[-C--:B------:R-:W-:Y:S01]  /*3f90*/  ISETP.GE.AND P4, PT, R8, R80.reuse, PT ;  /* 0x000000500800720c */ /* 0x080fe20003f86270 */
[----:B------:R-:W-:Y:S01]  /*3fa0*/  FMUL R90, R112, UR9 ;  /* 0x00000009705a7c20 */ /* 0x000fe20008400000 */
[-C--:B------:R-:W-:Y:S01]  /*3fb0*/  ISETP.GE.AND P5, PT, R9, R80.reuse, PT ;  /* 0x000000500900720c */ /* 0x080fe20003fa6270 */
[----:B------:R-:W-:Y:S01]  /*3fc0*/  FMUL R91, R114, UR9 ;  /* 0x00000009725b7c20 */ /* 0x000fe20008400000 */
[-C--:B------:R-:W-:Y:S01]  /*3fd0*/  ISETP.GE.AND P6, PT, R10, R80.reuse, PT ;  /* 0x000000500a00720c */ /* 0x080fe20003fc6270 */
[----:B------:R-:W-:Y:S01]  /*3fe0*/  FMUL R97, R129, UR9 ;  /* 0x0000000981617c20 */ /* 0x000fe20008400000 */
[----:B------:R-:W-:Y:S01]  /*3ff0*/  ISETP.GE.AND P1, PT, R11, R80, PT ;  /* 0x000000500b00720c */ /* 0x000fe20003f26270 */
[----:B------:R-:W-:Y:S01]  /*4000*/  VIADD R80, R20, 0x40 ;  /* 0x0000004014507836 */ /* 0x000fe20000000000 */
[----:B------:R-:W-:Y:S01]  /*4010*/  FSEL R83, R83, -INF , P2 ;  /* 0xff80000053537808 */ /* 0x000fe20001000000 */
[----:B------:R-:W-:Y:S01]  /*4020*/  FMUL R87, R131, UR9 ;  /* 0x0000000983577c20 */ /* 0x000fe20008400000 */
[----:B------:R-:W-:Y:S01]  /*4030*/  FSEL R18, R18, -INF , P3 ;  /* 0xff80000012127808 */ /* 0x000fe20001800000 */
[----:B------:R-:W-:Y:S01]  /*4040*/  FMUL R100, R121, UR9 ;  /* 0x0000000979647c20 */ /* 0x000fe20008400000 */
[----:B------:R-:W-:Y:S01]  /*4050*/  FSEL R89, R89, -INF , P4 ;  /* 0xff80000059597808 */ /* 0x000fe20002000000 */
[----:B------:R-:W-:Y:S01]  /*4060*/  FMUL R101, R123, UR9 ;  /* 0x000000097b657c20 */ /* 0x000fe20008400000 */
[----:B------:R-:W-:Y:S01]  /*4070*/  FSEL R88, R88, -INF , P5 ;  /* 0xff80000058587808 */ /* 0x000fe20002800000 */
[----:B------:R-:W-:Y:S01]  /*4080*/  FMUL R92, R113, UR9 ;  /* 0x00000009715c7c20 */ /* 0x000fe20008400000 */
        /* <DEDUP_REMOVED lines=28> */
[CC--:B------:R-:W-:Y:S01]  /*4250*/  ISETP.GE.AND P2, PT, R8.reuse, R20.reuse, PT ;  /* 0x000000140800720c */ /* 0x0c0fe20003f46270 */
[----:B------:R-:W-:Y:S01]  /*4260*/  FMUL R110, R163, UR9 ;  /* 0x00000009a36e7c20 */ /* 0x000fe20008400000 */
[----:B------:R-:W-:Y:S01]  /*4270*/  ISETP.GT.AND P3, PT, R8, R20, PT ;  /* 0x000000140800720c */ /* 0x000fe20003f64270 */
[----:B------:R-:W-:Y:S01]  /*4280*/  FMUL R105, R150, UR9 ;  /* 0x0000000996697c20 */ /* 0x000fe20008400000 */
[----:B------:R-:W-:Y:S01]  /*4290*/  FSEL R92, R92, -INF , P6 ;  /* 0xff8000005c5c7808 */ /* 0x000fe20003000000 */
[----:B------:R-:W-:Y:S01]  /*42a0*/  FMUL R104, R151, UR9 ;  /* 0x0000000997687c20 */ /* 0x000fe20008400000 */
[----:B------:R-:W-:Y:S01]  /*42b0*/  FSEL R93, R93, -INF , P1 ;  /* 0xff8000005d5d7808 */ /* 0x000fe20000800000 */
[----:B------:R-:W-:Y:S01]  /*42c0*/  FMUL R106, R153, UR9 ;  /* 0x00000009996a7c20 */ /* 0x000fe20008400000 */
[----:B------:R-:W-:Y:S01]  /*42d0*/  FSEL R98, R98, -INF , P4 ;  /* 0xff80000062627808 */ /* 0x000fe20002000000 */
[----:B------:R-:W-:Y:S01]  /*42e0*/  FMUL R108, R119, UR9 ;  /* 0x00000009776c7c20 */ /* 0x000fe20008400000 */
[----:B------:R-:W-:Y:S01]  /*42f0*/  FSEL R99, R99, -INF , P5 ;  /* 0xff80000063637808 */ /* 0x000fe20002800000 */
[----:B------:R-:W5:Y:S01]  /*4300*/  LDL.64 R144, [R1+0x28] ;  /* 0x0000280001907983 */ /* 0x000f620000100a00 */
[----:B------:R-:W-:-:S02]  /*4310*/  ISETP.GE.AND P6, PT, R10, R80, PT ;  /* 0x000000500a00720c */ /* 0x000fc40003fc6270 */
[-C--:B------:R-:W-:Y:S01]  /*4320*/  ISETP.GE.AND P1, PT, R11, R80.reuse, PT ;  /* 0x000000500b00720c */ /* 0x080fe20003f26270 */
[----:B------:R-:W2:Y:S01]  /*4330*/  LDL.64 R138, [R1+0x10] ;  /* 0x00001000018a7983 */ /* 0x000ea20000100a00 */
[-C--:B------:R-:W-:Y:S02]  /*4340*/  ISETP.GE.AND P4, PT, R8, R80.reuse, PT ;  /* 0x000000500800720c */ /* 0x080fe40003f86270 */
[----:B------:R-:W-:Y:S01]  /*4350*/  ISETP.GE.AND P5, PT, R9, R80, PT ;  /* 0x000000500900720c */ /* 0x000fe20003fa6270 */
[----:B------:R-:W2:Y:S01]  /*4360*/  LDL.64 R142, [R1+0x20] ;  /* 0x00002000018e7983 */ /* 0x000ea20000100a00 */
[----:B------:R-:W-:Y:S02]  /*4370*/  FSEL R111, R111, -INF , P2 ;  /* 0xff8000006f6f7808 */ /* 0x000fe40001000000 */
[----:B------:R-:W-:Y:S01]  /*4380*/  FSEL R112, R112, -INF , P3 ;  /* 0xff80000070707808 */ /* 0x000fe20001800000 */
[----:B------:R-:W2:Y:S01]  /*4390*/  LDL.64 R130, [R1] ;  /* 0x0000000001827983 */ /* 0x000ea20000100a00 */
[----:B------:R-:W-:-:S02]  /*43a0*/  FSEL R102, R102, -INF , P6 ;  /* 0xff80000066667808 */ /* 0x000fc40003000000 */
[----:B------:R-:W-:Y:S01]  /*43b0*/  FSEL R103, R103, -INF , P1 ;  /* 0xff80000067677808 */ /* 0x000fe20000800000 */
[----:B------:R-:W2:Y:S01]  /*43c0*/  LDL.64 R134, [R1+0x30] ;  /* 0x0000300001867983 */ /* 0x000ea20000100a00 */
[----:B------:R-:W-:Y:S02]  /*43d0*/  FSEL R94, R94, -INF , P4 ;  /* 0xff8000005e5e7808 */ /* 0x000fe40002000000 */
[----:B------:R-:W-:Y:S02]  /*43e0*/  FSEL R95, R95, -INF , P5 ;  /* 0xff8000005f5f7808 */ /* 0x000fe40002800000 */
[CC--:B------:R-:W-:Y:S02]  /*43f0*/  ISETP.GE.AND P6, PT, R10.reuse, R20.reuse, PT ;  /* 0x000000140a00720c */ /* 0x0c0fe40003fc6270 */
[-C--:B------:R-:W-:Y:S02]  /*4400*/  ISETP.GT.AND P1, PT, R10, R20.reuse, PT ;  /* 0x000000140a00720c */ /* 0x080fe40003f24270 */
[----:B------:R-:W-:-:S02]  /*4410*/  ISETP.GE.AND P4, PT, R9, R20, PT ;  /* 0x000000140900720c */ /* 0x000fc40003f86270 */
[----:B------:R-:W-:Y:S02]  /*4420*/  ISETP.GT.AND P5, PT, R9, R20, PT ;  /* 0x000000140900720c */ /* 0x000fe40003fa4270 */
[----:B------:R-:W-:Y:S02]  /*4430*/  FMNMX R116, R111, R112, !PT ;  /* 0x000000706f747209 */ /* 0x000fe40007800000 */
[----:B------:R-:W-:Y:S02]  /*4440*/  FSEL R107, R107, -INF , P6 ;  /* 0xff8000006b6b7808 */ /* 0x000fe40003000000 */
[----:B------:R-:W-:Y:S02]  /*4450*/  FSEL R96, R96, -INF , P1 ;  /* 0xff80000060607808 */ /* 0x000fe40000800000 */
[----:B------:R-:W-:Y:S02]  /*4460*/  FSEL R109, R109, -INF , P4 ;  /* 0xff8000006d6d7808 */ /* 0x000fe40002000000 */
[----:B------:R-:W-:-:S02]  /*4470*/  FSEL R110, R110, -INF , P5 ;  /* 0xff8000006e6e7808 */ /* 0x000fc40002800000 */
[----:B------:R-:W-:Y:S02]  /*4480*/  FMNMX R116, R81, R116, !PT ;  /* 0x0000007451747209 */ /* 0x000fe40007800000 */
[----:B------:R-:W-:Y:S02]  /*4490*/  FMNMX R114, R107, R96, !PT ;  /* 0x000000606b727209 */ /* 0x000fe40007800000 */
[CC--:B------:R-:W-:Y:S02]  /*44a0*/  ISETP.GE.AND P2, PT, R11.reuse, R20.reuse, PT ;  /* 0x000000140b00720c */ /* 0x0c0fe40003f46270 */
[----:B------:R-:W-:Y:S02]  /*44b0*/  ISETP.GT.AND P3, PT, R11, R20, PT ;  /* 0x000000140b00720c */ /* 0x000fe40003f64270 */
[----:B------:R-:W-:Y:S02]  /*44c0*/  FMNMX R80, R109, R110, !PT ;  /* 0x0000006e6d507209 */ /* 0x000fe40007800000 */
[----:B------:R-:W-:-:S02]  /*44d0*/  FMNMX R116, R89, R116, !PT ;  /* 0x0000007459747209 */ /* 0x000fc40007800000 */
[----:B------:R-:W-:Y:S02]  /*44e0*/  FMNMX R114, R83, R114, !PT ;  /* 0x0000007253727209 */ /* 0x000fe40007800000 */
[----:B------:R-:W-:Y:S02]  /*44f0*/  IADD3 R20, R20, 0x61, RZ ;  /* 0x0000006114147810 */ /* 0x000fe40007ffe0ff */
[----:B------:R-:W-:Y:S02]  /*4500*/  FSEL R105, R105, -INF , P2 ;  /* 0xff80000069697808 */ /* 0x000fe40001000000 */
[----:B------:R-:W-:Y:S02]  /*4510*/  FSEL R104, R104, -INF , P3 ;  /* 0xff80000068687808 */ /* 0x000fe40001800000 */
[----:B------:R-:W-:Y:S02]  /*4520*/  FMNMX R80, R82, R80, !PT ;  /* 0x0000005052507209 */ /* 0x000fe40007800000 */
[----:B------:R-:W-:Y:S01]  /*4530*/  FMNMX R116, R90, R116, !PT ;  /* 0x000000745a747209 */ /* 0x000fe20007800000 */
[----:B------:R-:W-:Y:S01]  /*4540*/  FMUL R113, R117, UR9 ;  /* 0x0000000975717c20 */ /* 0x000fe20008400000 */
[----:B------:R-:W-:-:S02]  /*4550*/  FMNMX R114, R97, R114, !PT ;  /* 0x0000007261727209 */ /* 0x000fc40007800000 */
[----:B------:R-:W-:Y:S02]  /*4560*/  ISETP.GE.AND P4, PT, R8, R20, PT ;  /* 0x000000140800720c */ /* 0x000fe40003f86270 */
[----:B------:R-:W-:Y:S02]  /*4570*/  FMNMX R115, R105, R104, !PT ;  /* 0x0000006869737209 */ /* 0x000fe40007800000 */
[----:B------:R-:W-:Y:S02]  /*4580*/  FMNMX R80, R88, R80, !PT ;  /* 0x0000005058507209 */ /* 0x000fe40007800000 */
[----:B------:R-:W-:Y:S02]  /*4590*/  FMNMX R116, R92, R116, !PT ;  /* 0x000000745c747209 */ /* 0x000fe40007800000 */
[----:B------:R-:W-:Y:S02]  /*45a0*/  FMNMX R114, R98, R114, !PT ;  /* 0x0000007262727209 */ /* 0x000fe40007800000 */
[----:B------:R-:W-:-:S02]  /*45b0*/  FSEL R113, R113, -INF , P4 ;  /* 0xff80000071717808 */ /* 0x000fc40002000000 */
[----:B------:R-:W-:Y:S02]  /*45c0*/  FMNMX R115, R18, R115, !PT ;  /* 0x0000007312737209 */ /* 0x000fe40007800000 */
[----:B------:R-:W-:Y:S02]  /*45d0*/  FMNMX R80, R91, R80, !PT ;  /* 0x000000505b507209 */ /* 0x000fe40007800000 */
[----:B------:R-:W-:Y:S02]  /*45e0*/  FMNMX R116, R94, R116, !PT ;  /* 0x000000745e747209 */ /* 0x000fe40007800000 */
[----:B------:R-:W-:Y:S02]  /*45f0*/  ISETP.GE.AND P6, PT, R10, R20, PT ;  /* 0x000000140a00720c */ /* 0x000fe40003fc6270 */
[----:B------:R-:W-:Y:S02]  /*4600*/  FMNMX R114, R100, R114, !PT ;  /* 0x0000007264727209 */ /* 0x000fe40007800000 */
[----:B------:R-:W-:-:S02]  /*4610*/  ISETP.GE.AND P5, PT, R9, R20, PT ;  /* 0x000000140900720c */ /* 0x000fc40003fa6270 */
[----:B------:R-:W-:Y:S02]  /*4620*/  FMNMX R115, R87, R115, !PT ;  /* 0x0000007357737209 */ /* 0x000fe40007800000 */
[----:B------:R-:W-:Y:S02]  /*4630*/  FMNMX R80, R93, R80, !PT ;  /* 0x000000505d507209 */ /* 0x000fe40007800000 */
[----:B------:R-:W-:Y:S02]  /*4640*/  FMNMX R116, R113, R116, !PT ;  /* 0x0000007471747209 */ /* 0x000fe40007800000 */
[----:B------:R-:W-:Y:S02]  /*4650*/  FSEL R106, R106, -INF , P6 ;  /* 0xff8000006a6a7808 */ /* 0x000fe40003000000 */
[----:B------:R-:W-:Y:S01]  /*4660*/  FMNMX R114, R102, R114, !PT ;  /* 0x0000007266727209 */ /* 0x000fe20007800000 */
[----:B------:R-:W0:Y:S01]  /*4670*/  SHFL.BFLY PT, R86, R116, 0x2, 0x1f ;  /* 0x0c401f0074567f89 */ /* 0x000e2200000e0000 */
[----:B------:R-:W-:-:S02]  /*4680*/  FSEL R108, R108, -INF , P5 ;  /* 0xff8000006c6c7808 */ /* 0x000fc40002800000 */
[----:B------:R-:W-:Y:S02]  /*4690*/  FMNMX R115, R99, R115, !PT ;  /* 0x0000007363737209 */ /* 0x000fe40007800000 */
[----:B------:R-:W-:Y:S01]  /*46a0*/  FMNMX R80, R95, R80, !PT ;  /* 0x000000505f507209 */ /* 0x000fe20007800000 */
[----:B------:R-:W-:Y:S01]  /*46b0*/  FMUL R123, R155, UR9 ;  /* 0x000000099b7b7c20 */ /* 0x000fe20008400000 */
[----:B------:R-:W-:Y:S02]  /*46c0*/  FMNMX R114, R106, R114, !PT ;  /* 0x000000726a727209 */ /* 0x000fe40007800000 */
[----:B------:R-:W-:Y:S02]  /*46d0*/  ISETP.GE.AND P1, PT, R11, R20, PT ;  /* 0x000000140b00720c */ /* 0x000fe40003f26270 */
[----:B------:R-:W-:Y:S02]  /*46e0*/  FMNMX R115, R101, R115, !PT ;  /* 0x0000007365737209 */ /* 0x000fe40007800000 */
[----:B------:R-:W-:Y:S01]  /*46f0*/  FMNMX R80, R108, R80, !PT ;  /* 0x000000506c507209 */ /* 0x000fe20007800000 */
[----:B------:R-:W1:Y:S01]  /*4700*/  SHFL.BFLY PT, R84, R114, 0x2, 0x1f ;  /* 0x0c401f0072547f89 */ /* 0x000e6200000e0000 */
[----:B------:R-:W-:-:S02]  /*4710*/  FSEL R123, R123, -INF , P1 ;  /* 0xff8000007b7b7808 */ /* 0x000fc40000800000 */
[----:B------:R-:W-:Y:S01]  /*4720*/  FMNMX R115, R103, R115, !PT ;  /* 0x0000007367737209 */ /* 0x000fe20007800000 */
[----:B------:R-:W1:Y:S03]  /*4730*/  SHFL.BFLY PT, R85, R80, 0x2, 0x1f ;  /* 0x0c401f0050557f89 */ /* 0x000e6600000e0000 */
[----:B------:R-:W-:-:S05]  /*4740*/  FMNMX R115, R123, R115, !PT ;  /* 0x000000737b737209 */ /* 0x000fca0007800000 */
[----:B------:R-:W1:Y:S01]  /*4750*/  SHFL.BFLY PT, R20, R115, 0x2, 0x1f ;  /* 0x0c401f0073147f89 */ /* 0x000e6200000e0000 */
[----:B0-----:R-:W-:-:S05]  /*4760*/  FMNMX R116, R116, R86, !PT ;  /* 0x0000005674747209 */ /* 0x001fca0007800000 */
[----:B------:R-:W0:Y:S01]  /*4770*/  SHFL.BFLY PT, R86, R116, 0x1, 0x1f ;  /* 0x0c201f0074567f89 */ /* 0x000e2200000e0000 */
[----:B-1----:R-:W-:Y:S02]  /*4780*/  FMNMX R114, R114, R84, !PT ;  /* 0x0000005472727209 */ /* 0x002fe40007800000 */
[----:B------:R-:W-:-:S03]  /*4790*/  FMNMX R80, R80, R85, !PT ;  /* 0x0000005550507209 */ /* 0x000fc60007800000 */
[----:B------:R-:W1:Y:S04]  /*47a0*/  SHFL.BFLY PT, R84, R114, 0x1, 0x1f ;  /* 0x0c201f0072547f89 */ /* 0x000e6800000e0000 */
[----:B------:R-:W1:Y:S01]  /*47b0*/  SHFL.BFLY PT, R85, R80, 0x1, 0x1f ;  /* 0x0c201f0050557f89 */ /* 0x000e6200000e0000 */
[----:B------:R-:W-:-:S05]  /*47c0*/  FMNMX R115, R115, R20, !PT ;  /* 0x0000001473737209 */ /* 0x000fca0007800000 */
[----:B------:R-:W3:Y:S01]  /*47d0*/  SHFL.BFLY PT, R20, R115, 0x1, 0x1f ;  /* 0x0c201f0073147f89 */ /* 0x000ee200000e0000 */
[----:B0-----:R-:W-:Y:S02]  /*47e0*/  FMNMX R116, R116, R86, !PT ;  /* 0x0000005674747209 */ /* 0x001fe40007800000 */
[----:B------:R-:W-:Y:S02]  /*47f0*/  SHF.R.U32.HI R86, RZ, 0x2, R204 ;  /* 0x00000002ff567819 */ /* 0x000fe400000116cc */
[----:B------:R-:W-:Y:S02]  /*4800*/  LOP3.LUT R252, R204, 0x7f, RZ, 0xc0, !PT ;  /* 0x0000007fccfc7812 */ /* 0x000fe400078ec0ff */
[----:B------:R-:W-:Y:S02]  /*4810*/  SGXT.U32 R86, R86, 0x3 ;  /* 0x000000035656781a */ /* 0x000fe40000000000 */
[----:B------:R-:W-:Y:S02]  /*4820*/  SHF.R.U32.HI R122, RZ, 0x3, R252 ;  /* 0x00000003ff7a7819 */ /* 0x000fe400000116fc */
[----:B-1----:R-:W-:-:S02]  /*4830*/  FMNMX R114, R114, R84, !PT ;  /* 0x0000005472727209 */ /* 0x002fc40007800000 */
[----:B------:R-:W-:Y:S02]  /*4840*/  LOP3.LUT R84, R204, 0x1c, RZ, 0xc0, !PT ;  /* 0x0000001ccc547812 */ /* 0x000fe400078ec0ff */
[----:B------:R-:W-:Y:S02]  /*4850*/  FMNMX R80, R80, R85, !PT ;  /* 0x0000005550507209 */ /* 0x000fe40007800000 */
[C---:B------:R-:W-:Y:S02]  /*4860*/  LOP3.LUT R85, R86.reuse, 0x8, RZ, 0xfc, !PT ;  /* 0x0000000856557812 */ /* 0x040fe400078efcff */
[C---:B------:R-:W-:Y:S02]  /*4870*/  LOP3.LUT R155, R86.reuse, 0x18, RZ, 0xfc, !PT ;  /* 0x00000018569b7812 */ /* 0x040fe400078efcff */
[----:B------:R-:W-:Y:S02]  /*4880*/  LOP3.LUT R86, R86, 0x10, RZ, 0xfc, !PT ;  /* 0x0000001056567812 */ /* 0x000fe400078efcff */
[----:B------:R-:W-:-:S02]  /*4890*/  LEA R84, R84, UR6, 0x2 ;  /* 0x0000000654547c11 */ /* 0x000fc4000f8e10ff */
[----:B------:R-:W-:Y:S02]  /*48a0*/  LOP3.LUT R122, R122, 0xc, RZ, 0xc0, !PT ;  /* 0x0000000c7a7a7812 */ /* 0x000fe400078ec0ff */
[----:B------:R-:W-:Y:S02]  /*48b0*/  LEA R85, R85, UR6, 0x4 ;  /* 0x0000000655557c11 */ /* 0x000fe4000f8e20ff */
[----:B------:R-:W-:Y:S02]  /*48c0*/  LEA R155, R155, UR6, 0x4 ;  /* 0x000000069b9b7c11 */ /* 0x000fe4000f8e20ff */
[----:B------:R-:W-:Y:S02]  /*48d0*/  LEA R86, R86, UR6, 0x4 ;  /* 0x0000000656567c11 */ /* 0x000fe4000f8e20ff */
[----:B---3--:R-:W-:Y:S01]  /*48e0*/  FMNMX R115, R115, R20, !PT ;  /* 0x0000001473737209 */ /* 0x008fe20007800000 */
[----:B------:R-:W-:Y:S01]  /*48f0*/  IMAD.IADD R20, R84, 0x1, R122 ;  /* 0x0000000154147824 */ /* 0x000fe200078e027a */
[----:B------:R-:W-:Y:S01]  /*4900*/  BAR.SYNC.DEFER_BLOCKING 0x0 ;  /* 0x0000000000007b1d */ /* 0x000fe20000010000 */
[----:B------:R-:W-:-:S02]  /*4910*/  IMAD.IADD R120, R122, 0x1, R85 ;  /* 0x000000017a787824 */ /* 0x000fc400078e0255 */
[C---:B------:R-:W-:Y:S01]  /*4920*/  IMAD.IADD R121, R122.reuse, 0x1, R155 ;  /* 0x000000017a797824 */ /* 0x040fe200078e029b */
[----:B------:R-:W-:Y:S02]  /*4930*/  IADD3 R122, R122, R86, RZ ;  /* 0x000000567a7a7210 */ /* 0x000fe40007ffe0ff */
[----:B------:R-:W-:Y:S04]  /*4940*/  @!P0 STS [R20], R116 ;  /* 0x0000007414008388 */ /* 0x000fe80000000800 */
[----:B------:R-:W-:Y:S04]  /*4950*/  @!P0 STS [R120], R80 ;  /* 0x0000005078008388 */ /* 0x000fe80000000800 */
[----:B------:R-:W-:Y:S04]  /*4960*/  @!P0 STS [R122], R114 ;  /* 0x000000727a008388 */ /* 0x000fe80000000800 */
[----:B------:R-:W-:Y:S01]  /*4970*/  @!P0 STS [R121], R115 ;  /* 0x0000007379008388 */ /* 0x000fe20000000800 */
[----:B------:R-:W-:-:S04]  /*4980*/  LOP3.LUT R154, R175, 0x7f, RZ, 0xc0, !PT ;  /* 0x0000007faf9a7812 */ /* 0x000fc800078ec0ff */
[----:B------:R-:W-:Y:S01]  /*4990*/  LEA R154, R154, UR6, 0x2 ;  /* 0x000000069a9a7c11 */ /* 0x000fe2000f8e10ff */
[----:B------:R-:W-:Y:S06]  /*49a0*/  BAR.SYNC.DEFER_BLOCKING 0x0 ;  /* 0x0000000000007b1d */ /* 0x000fec0000010000 */
[----:B------:R-:W0:Y:S04]  /*49b0*/  LDS R80, [R154] ;  /* 0x000000009a507984 */ /* 0x000e280000000800 */
[----:B0-----:R-:W0:Y:S02]  /*49c0*/  SHFL.BFLY PT, R114, R80, 0x2, 0x1f ;  /* 0x0c401f0050727f89 */ /* 0x001e2400000e0000 */
[----:B0-----:R-:W-:-:S05]  /*49d0*/  FMNMX R114, R80, R114, !PT ;  /* 0x0000007250727209 */ /* 0x001fca0007800000 */
[----:B------:R-:W0:Y:S02]  /*49e0*/  SHFL.BFLY PT, R80, R114, 0x1, 0x1f ;  /* 0x0c201f0072507f89 */ /* 0x000e2400000e0000 */
[----:B0-----:R-:W-:-:S05]  /*49f0*/  FMNMX R80, R114, R80, !PT ;  /* 0x0000005072507209 */ /* 0x001fca0007800000 */
[----:B------:R-:W-:Y:S01]  /*4a00*/  @!P0 STS [R154], R80 ;  /* 0x000000509a008388 */ /* 0x000fe20000000800 */
[----:B------:R-:W-:Y:S06]  /*4a10*/  BAR.SYNC.DEFER_BLOCKING 0x0 ;  /* 0x0000000000007b1d */ /* 0x000fec0000010000 */
[----:B------:R-:W0:Y:S04]  /*4a20*/  LDS R80, [R84] ;  /* 0x0000000054507984 */ /* 0x000e280000000800 */
[----:B------:R-:W1:Y:S01]  /*4a30*/  LDS R114, [R85] ;  /* 0x0000000055727984 */ /* 0x000e620000000800 */
[----:B0-----:R-:W-:-:S05]  /*4a40*/  FMNMX R80, R80, R4, !PT ;  /* 0x0000000450507209 */ /* 0x001fca0007800000 */
[----:B------:R-:W-:-:S04]  /*4a50*/  FADD R81, R81, -R80 ;  /* 0x8000005051517221 */ /* 0x000fc80000000000 */
[----:B------:R-:W-:-:S04]  /*4a60*/  FMUL R81, R81, 1.4426950216293334961 ;  /* 0x3fb8aa3b51517820 */ /* 0x000fc80000400000 */
[----:B------:R0:W-:Y:S02]  /*4a70*/  MUFU.EX2 R117, R81 ;  /* 0x0000005100757308 */ /* 0x0001e40000000800 */
[----:B0-----:R-:W-:-:S04]  /*4a80*/  FADD R81, R90, -R80 ;  /* 0x800000505a517221 */ /* 0x001fc80000000000 */
[----:B------:R-:W-:Y:S01]  /*4a90*/  FMUL R81, R81, 1.4426950216293334961 ;  /* 0x3fb8aa3b51517820 */ /* 0x000fe20000400000 */
[--C-:B------:R-:W-:Y:S01]  /*4aa0*/  FADD R118, R111, -R80.reuse ;  /* 0x800000506f767221 */ /* 0x100fe20000000000 */
[--C-:B------:R-:W-:Y:S01]  /*4ab0*/  FADD R94, R94, -R80.reuse ;  /* 0x800000505e5e7221 */ /* 0x100fe20000000000 */
[----:B------:R-:W0:Y:S01]  /*4ac0*/  LDS R111, [R86] ;  /* 0x00000000566f7984 */ /* 0x000e220000000800 */
[----:B------:R1:W-:Y:S01]  /*4ad0*/  MUFU.EX2 R116, R81 ;  /* 0x0000005100747308 */ /* 0x0003e20000000800 */
[----:B------:R-:W-:Y:S01]  /*4ae0*/  FADD R113, R113, -R80 ;  /* 0x8000005071717221 */ /* 0x000fe20000000000 */
[----:B------:R-:W-:Y:S01]  /*4af0*/  FMUL R94, R94, 1.4426950216293334961 ;  /* 0x3fb8aa3b5e5e7820 */ /* 0x000fe20000400000 */
[----:B-1----:R-:W-:-:S05]  /*4b00*/  FMNMX R81, R114, R174, !PT ;  /* 0x000000ae72517209 */ /* 0x002fca0007800000 */
[--C-:B------:R-:W-:Y:S01]  /*4b10*/  FADD R82, R82, -R81.reuse ;  /* 0x8000005152527221 */ /* 0x100fe20000000000 */
[----:B------:R-:W-:Y:S01]  /*4b20*/  FADD R88, R88, -R81 ;  /* 0x8000005158587221 */ /* 0x000fe20000000000 */
[----:B------:R1:W-:Y:S02]  /*4b30*/  MUFU.EX2 R115, R94 ;  /* 0x0000005e00737308 */ /* 0x0003e40000000800 */
[----:B------:R-:W-:Y:S01]  /*4b40*/  FMUL R82, R82, 1.4426950216293334961 ;  /* 0x3fb8aa3b52527820 */ /* 0x000fe20000400000 */
[----:B------:R-:W-:Y:S01]  /*4b50*/  FMUL R88, R88, 1.4426950216293334961 ;  /* 0x3fb8aa3b58587820 */ /* 0x000fe20000400000 */
[----:B------:R-:W-:Y:S01]  /*4b60*/  FADD R112, R112, -R80 ;  /* 0x8000005070707221 */ /* 0x000fe20000000000 */
[----:B-1----:R-:W-:-:S03]  /*4b70*/  FMUL R94, R113, 1.4426950216293334961 ;  /* 0x3fb8aa3b715e7820 */ /* 0x002fc60000400000 */
[----:B------:R1:W-:Y:S01]  /*4b80*/  MUFU.EX2 R113, R82 ;  /* 0x0000005200717308 */ /* 0x0003e20000000800 */
[----:B------:R-:W-:Y:S01]  /*4b90*/  FMUL R112, R112, 1.4426950216293334961 ;  /* 0x3fb8aa3b70707820 */ /* 0x000fe20000400000 */
[----:B-1----:R-:W-:-:S06]  /*4ba0*/  FADD R82, R91, -R81 ;  /* 0x800000515b527221 */ /* 0x002fcc0000000000 */
[----:B------:R1:W-:Y:S02]  /*4bb0*/  MUFU.EX2 R91, R88 ;  /* 0x00000058005b7308 */ /* 0x0003e40000000800 */
[----:B-1----:R-:W-:-:S04]  /*4bc0*/  FADD R88, R93, -R81 ;  /* 0x800000515d587221 */ /* 0x002fc80000000000 */
[----:B------:R-:W-:Y:S02]  /*4bd0*/  FMUL R88, R88, 1.4426950216293334961 ;  /* 0x3fb8aa3b58587820 */ /* 0x000fe40000400000 */
[----:B------:R-:W-:Y:S08]  /*4be0*/  MUFU.EX2 R119, R112 ;  /* 0x0000007000777308 */ /* 0x000ff00000000800 */
[----:B------:R1:W-:Y:S02]  /*4bf0*/  MUFU.EX2 R112, R88 ;  /* 0x0000005800707308 */ /* 0x0003e40000000800 */
[----:B-1----:R-:W1:Y:S01]  /*4c00*/  LDS R88, [R155] ;  /* 0x000000009b587984 */ /* 0x002e620000000800 */
[----:B------:R-:W-:Y:S01]  /*4c10*/  FMUL R82, R82, 1.4426950216293334961 ;  /* 0x3fb8aa3b52527820 */ /* 0x000fe20000400000 */
[--C-:B------:R-:W-:Y:S01]  /*4c20*/  FADD R109, R109, -R81.reuse ;  /* 0x800000516d6d7221 */ /* 0x100fe20000000000 */
[----:B------:R-:W-:Y:S01]  /*4c30*/  FADD R108, R108, -R81 ;  /* 0x800000516c6c7221 */ /* 0x000fe20000000000 */
[----:B------:R-:W-:-:S02]  /*4c40*/  FADD R89, R89, -R80 ;  /* 0x8000005059597221 */ /* 0x000fc40000000000 */
[----:B------:R0:W-:Y:S01]  /*4c50*/  MUFU.EX2 R93, R82 ;  /* 0x00000052005d7308 */ /* 0x0001e20000000800 */
[----:B------:R-:W-:Y:S01]  /*4c60*/  FMUL R109, R109, 1.4426950216293334961 ;  /* 0x3fb8aa3b6d6d7820 */ /* 0x000fe20000400000 */
[--C-:B------:R-:W-:Y:S01]  /*4c70*/  FADD R110, R110, -R81.reuse ;  /* 0x800000516e6e7221 */ /* 0x100fe20000000000 */
[----:B------:R-:W-:Y:S01]  /*4c80*/  FMUL R118, R118, 1.4426950216293334961 ;  /* 0x3fb8aa3b76767820 */ /* 0x000fe20000400000 */
[----:B------:R-:W-:Y:S01]  /*4c90*/  FADD R92, R92, -R80 ;  /* 0x800000505c5c7221 */ /* 0x000fe20000000000 */
[----:B------:R-:W-:Y:S01]  /*4ca0*/  FADD R95, R95, -R81 ;  /* 0x800000515f5f7221 */ /* 0x000fe20000000000 */
[----:B------:R-:W-:Y:S01]  /*4cb0*/  BAR.SYNC.DEFER_BLOCKING 0x0 ;  /* 0x0000000000007b1d */ /* 0x000fe20000010000 */
[----:B0-----:R-:W-:-:S05]  /*4cc0*/  FMNMX R82, R111, R3, !PT ;  /* 0x000000036f527209 */ /* 0x001fca0007800000 */
[----:B------:R-:W-:Y:S01]  /*4cd0*/  FADD R83, R83, -R82 ;  /* 0x8000005253537221 */ /* 0x000fe20000000000 */
[----:B------:R-:W-:Y:S03]  /*4ce0*/  MUFU.EX2 R114, R109 ;  /* 0x0000006d00727308 */ /* 0x000fe60000000800 */
[----:B------:R-:W-:Y:S01]  /*4cf0*/  FMUL R83, R83, 1.4426950216293334961 ;  /* 0x3fb8aa3b53537820 */ /* 0x000fe20000400000 */
[----:B------:R-:W-:-:S04]  /*4d00*/  FMUL R108, R108, 1.4426950216293334961 ;  /* 0x3fb8aa3b6c6c7820 */ /* 0x000fc80000400000 */
[----:B------:R0:W-:Y:S02]  /*4d10*/  MUFU.EX2 R109, R83 ;  /* 0x00000053006d7308 */ /* 0x0001e40000000800 */
[----:B0-----:R-:W-:-:S06]  /*4d20*/  FADD R83, R98, -R82 ;  /* 0x8000005262537221 */ /* 0x001fcc0000000000 */
[----:B------:R-:W-:Y:S01]  /*4d30*/  MUFU.EX2 R111, R108 ;  /* 0x0000006c006f7308 */ /* 0x000fe20000000800 */
[----:B------:R-:W-:Y:S01]  /*4d40*/  FMUL R83, R83, 1.4426950216293334961 ;  /* 0x3fb8aa3b53537820 */ /* 0x000fe20000400000 */
[----:B------:R-:W-:Y:S01]  /*4d50*/  FADD R97, R97, -R82 ;  /* 0x8000005261617221 */ /* 0x000fe20000000000 */
[----:B------:R-:W-:-:S05]  /*4d60*/  FMUL R89, R89, 1.4426950216293334961 ;  /* 0x3fb8aa3b59597820 */ /* 0x000fca0000400000 */
[----:B------:R1:W-:Y:S01]  /*4d70*/  MUFU.EX2 R108, R83 ;  /* 0x00000053006c7308 */ /* 0x0003e20000000800 */
[--C-:B------:R-:W-:Y:S01]  /*4d80*/  FADD R107, R107, -R82.reuse ;  /* 0x800000526b6b7221 */ /* 0x100fe20000000000 */
[--C-:B------:R-:W-:Y:S01]  /*4d90*/  FADD R96, R96, -R82.reuse ;  /* 0x8000005260607221 */ /* 0x100fe20000000000 */
[----:B------:R-:W-:Y:S01]  /*4da0*/  FMUL R97, R97, 1.4426950216293334961 ;  /* 0x3fb8aa3b61617820 */ /* 0x000fe20000400000 */
[----:B------:R-:W-:Y:S01]  /*4db0*/  FADD R102, R102, -R82 ;  /* 0x8000005266667221 */ /* 0x000fe20000000000 */
[----:B-1----:R-:W-:-:S03]  /*4dc0*/  FMNMX R83, R88, R5, !PT ;  /* 0x0000000558537209 */ /* 0x002fc60007800000 */
[----:B------:R0:W-:Y:S01]  /*4dd0*/  MUFU.EX2 R90, R89 ;  /* 0x00000059005a7308 */ /* 0x0001e20000000800 */
[----:B------:R-:W-:Y:S01]  /*4de0*/  FMUL R107, R107, 1.4426950216293334961 ;  /* 0x3fb8aa3b6b6b7820 */ /* 0x000fe20000400000 */
[--C-:B------:R-:W-:Y:S01]  /*4df0*/  FADD R104, R104, -R83.reuse ;  /* 0x8000005368687221 */ /* 0x100fe20000000000 */
[----:B------:R-:W-:Y:S01]  /*4e00*/  FADD R105, R105, -R83 ;  /* 0x8000005369697221 */ /* 0x000fe20000000000 */
[----:B------:R-:W-:Y:S01]  /*4e10*/  FMUL R96, R96, 1.4426950216293334961 ;  /* 0x3fb8aa3b60607820 */ /* 0x000fe20000400000 */
[----:B------:R-:W-:-:S03]  /*4e20*/  FMUL R102, R102, 1.4426950216293334961 ;  /* 0x3fb8aa3b66667820 */ /* 0x000fc60000400000 */
[----:B------:R1:W-:Y:S01]  /*4e30*/  MUFU.EX2 R98, R97 ;  /* 0x0000006100627308 */ /* 0x0003e20000000800 */
[----:B0-----:R-:W-:Y:S01]  /*4e40*/  FMUL R89, R110, 1.4426950216293334961 ;  /* 0x3fb8aa3b6e597820 */ /* 0x001fe20000400000 */
[----:B------:R-:W-:Y:S01]  /*4e50*/  FADD R106, R106, -R82 ;  /* 0x800000526a6a7221 */ /* 0x000fe20000000000 */
[----:B------:R-:W-:Y:S01]  /*4e60*/  FADD R18, R18, -R83 ;  /* 0x8000005312127221 */ /* 0x000fe20000000000 */
[----:B------:R-:W-:Y:S01]  /*4e70*/  FMUL R105, R105, 1.4426950216293334961 ;  /* 0x3fb8aa3b69697820 */ /* 0x000fe20000400000 */
[----:B-1----:R-:W-:-:S03]  /*4e80*/  FMUL R97, R104, 1.4426950216293334961 ;  /* 0x3fb8aa3b68617820 */ /* 0x002fc60000400000 */
[----:B------:R-:W0:Y:S01]  /*4e90*/  MUFU.EX2 R118, R118 ;  /* 0x0000007600767308 */ /* 0x000e220000000800 */
[----:B------:R-:W-:Y:S01]  /*4ea0*/  FMUL R18, R18, 1.4426950216293334961 ;  /* 0x3fb8aa3b12127820 */ /* 0x000fe20000400000 */
[----:B------:R-:W-:-:S06]  /*4eb0*/  FADD R87, R87, -R83 ;  /* 0x8000005357577221 */ /* 0x000fcc0000000000 */
[----:B------:R-:W-:Y:S01]  /*4ec0*/  MUFU.EX2 R110, R107 ;  /* 0x0000006b006e7308 */ /* 0x000fe20000000800 */
[----:B------:R-:W-:-:S07]  /*4ed0*/  FMUL R87, R87, 1.4426950216293334961 ;  /* 0x3fb8aa3b57577820 */ /* 0x000fce0000400000 */
[----:B------:R-:W1:Y:S01]  /*4ee0*/  MUFU.EX2 R89, R89 ;  /* 0x0000005900597308 */ /* 0x000e620000000800 */
[----:B------:R-:W-:-:S07]  /*4ef0*/  FADD R100, R100, -R82 ;  /* 0x8000005264647221 */ /* 0x000fce0000000000 */
[----:B------:R3:W-:Y:S01]  /*4f00*/  MUFU.EX2 R107, R102 ;  /* 0x00000066006b7308 */ /* 0x0007e20000000800 */
[----:B------:R-:W-:-:S07]  /*4f10*/  FADD R101, R101, -R83 ;  /* 0x8000005365657221 */ /* 0x000fce0000000000 */
[----:B------:R-:W4:Y:S01]  /*4f20*/  MUFU.EX2 R96, R96 ;  /* 0x0000006000607308 */ /* 0x000f220000000800 */
[----:B---3--:R-:W-:-:S07]  /*4f30*/  FMUL R102, R106, 1.4426950216293334961 ;  /* 0x3fb8aa3b6a667820 */ /* 0x008fce0000400000 */
[----:B------:R-:W-:Y:S01]  /*4f40*/  MUFU.EX2 R106, R105 ;  /* 0x00000069006a7308 */ /* 0x000fe20000000800 */
[----:B------:R-:W-:-:S07]  /*4f50*/  FMUL R92, R92, 1.4426950216293334961 ;  /* 0x3fb8aa3b5c5c7820 */ /* 0x000fce0000400000 */
[----:B------:R-:W3:Y:S01]  /*4f60*/  MUFU.EX2 R97, R97 ;  /* 0x0000006100617308 */ /* 0x000ee20000000800 */
[----:B------:R-:W-:-:S07]  /*4f70*/  FMUL R100, R100, 1.4426950216293334961 ;  /* 0x3fb8aa3b64647820 */ /* 0x000fce0000400000 */
[----:B------:R5:W2:Y:S01]  /*4f80*/  MUFU.EX2 R105, R18 ;  /* 0x0000001200697308 */ /* 0x000aa20000000800 */
[----:B------:R-:W-:Y:S01]  /*4f90*/  FMUL R101, R101, 1.4426950216293334961 ;  /* 0x3fb8aa3b65657820 */ /* 0x000fe20000400000 */
[--C-:B------:R-:W-:Y:S01]  /*4fa0*/  FADD R103, R103, -R83.reuse ;  /* 0x8000005367677221 */ /* 0x100fe20000000000 */
[----:B-----5:R-:W-:-:S05]  /*4fb0*/  FADD R18, R99, -R83 ;  /* 0x8000005363127221 */ /* 0x020fca0000000000 */
[----:B------:R5:W2:Y:S01]  /*4fc0*/  MUFU.EX2 R99, R87 ;  /* 0x0000005700637308 */ /* 0x000aa20000000800 */
[----:B------:R-:W-:Y:S01]  /*4fd0*/  FMUL R18, R18, 1.4426950216293334961 ;  /* 0x3fb8aa3b12127820 */ /* 0x000fe20000400000 */
[----:B------:R-:W-:Y:S01]  /*4fe0*/  FADD R123, R123, -R83 ;  /* 0x800000537b7b7221 */ /* 0x000fe20000000000 */
[----:B------:R-:W-:Y:S01]  /*4ff0*/  FMUL R95, R95, 1.4426950216293334961 ;  /* 0x3fb8aa3b5f5f7820 */ /* 0x000fe20000400000 */
[----:B0-----:R-:W-:-:S04]  /*5000*/  FADD R125, R118, R119 ;  /* 0x00000077767d7221 */ /* 0x001fc80000000000 */
[----:B------:R-:W0:Y:S01]  /*5010*/  MUFU.EX2 R104, R18 ;  /* 0x0000001200687308 */ /* 0x000e220000000800 */
[----:B-----5:R-:W-:Y:S01]  /*5020*/  FMUL R87, R103, 1.4426950216293334961 ;  /* 0x3fb8aa3b67577820 */ /* 0x020fe20000400000 */
[----:B------:R-:W-:Y:S01]  /*5030*/  FMUL R103, R123, 1.4426950216293334961 ;  /* 0x3fb8aa3b7b677820 */ /* 0x000fe20000400000 */
[----:B-1----:R-:W-:Y:S01]  /*5040*/  FADD R126, R114, R89 ;  /* 0x00000059727e7221 */ /* 0x002fe20000000000 */
[----:B----4-:R-:W-:-:S04]  /*5050*/  FADD R123, R110, R96 ;  /* 0x000000606e7b7221 */ /* 0x010fc80000000000 */
[----:B------:R-:W1:Y:S01]  /*5060*/  MUFU.EX2 R92, R92 ;  /* 0x0000005c005c7308 */ /* 0x000e620000000800 */
[----:B---3--:R-:W-:Y:S01]  /*5070*/  FADD R88, R106, R97 ;  /* 0x000000616a587221 */ /* 0x008fe20000000000 */
[----:B------:R-:W-:Y:S01]  /*5080*/  FADD R125, R117, R125 ;  /* 0x0000007d757d7221 */ /* 0x000fe20000000000 */
[----:B------:R-:W-:-:S05]  /*5090*/  FADD R126, R113, R126 ;  /* 0x0000007e717e7221 */ /* 0x000fca0000000000 */
[----:B------:R-:W3:Y:S01]  /*50a0*/  MUFU.EX2 R100, R100 ;  /* 0x0000006400647308 */ /* 0x000ee20000000800 */
[----:B------:R-:W-:Y:S01]  /*50b0*/  FADD R123, R109, R123 ;  /* 0x0000007b6d7b7221 */ /* 0x000fe20000000000 */
[----:B--2---:R-:W-:-:S06]  /*50c0*/  FADD R88, R105, R88 ;  /* 0x0000005869587221 */ /* 0x004fcc0000000000 */
[----:B------:R-:W2:Y:S01]  /*50d0*/  MUFU.EX2 R101, R101 ;  /* 0x0000006500657308 */ /* 0x000ea20000000800 */
[----:B------:R-:W-:Y:S01]  /*50e0*/  FADD R125, R90, R125 ;  /* 0x0000007d5a7d7221 */ /* 0x000fe20000000000 */
[----:B------:R-:W-:-:S06]  /*50f0*/  FADD R126, R91, R126 ;  /* 0x0000007e5b7e7221 */ /* 0x000fcc0000000000 */
[----:B------:R-:W4:Y:S01]  /*5100*/  MUFU.EX2 R95, R95 ;  /* 0x0000005f005f7308 */ /* 0x000f220000000800 */
[----:B------:R-:W-:Y:S01]  /*5110*/  FADD R123, R98, R123 ;  /* 0x0000007b627b7221 */ /* 0x000fe20000000000 */
[----:B------:R-:W-:-:S06]  /*5120*/  FADD R88, R99, R88 ;  /* 0x0000005863587221 */ /* 0x000fcc0000000000 */
[----:B------:R-:W5:Y:S01]  /*5130*/  MUFU.EX2 R87, R87 ;  /* 0x0000005700577308 */ /* 0x000f620000000800 */
[----:B------:R-:W-:Y:S01]  /*5140*/  FADD R125, R116, R125 ;  /* 0x0000007d747d7221 */ /* 0x000fe20000000000 */
[----:B------:R-:W-:-:S06]  /*5150*/  FADD R126, R93, R126 ;  /* 0x0000007e5d7e7221 */ /* 0x000fcc0000000000 */
[----:B------:R-:W5:Y:S01]  /*5160*/  MUFU.EX2 R94, R94 ;  /* 0x0000005e005e7308 */ /* 0x000f620000000800 */
[----:B------:R-:W-:Y:S01]  /*5170*/  FADD R123, R108, R123 ;  /* 0x0000007b6c7b7221 */ /* 0x000fe20000000000 */
[----:B0-----:R-:W-:-:S06]  /*5180*/  FADD R88, R104, R88 ;  /* 0x0000005868587221 */ /* 0x001fcc0000000000 */
[----:B------:R-:W0:Y:S01]  /*5190*/  MUFU.EX2 R102, R102 ;  /* 0x0000006600667308 */ /* 0x000e220000000800 */
[----:B-1----:R-:W-:-:S07]  /*51a0*/  FADD R125, R92, R125 ;  /* 0x0000007d5c7d7221 */ /* 0x002fce0000000000 */
[----:B------:R-:W1:Y:S01]  /*51b0*/  MUFU.EX2 R103, R103 ;  /* 0x0000006700677308 */ /* 0x000e620000000800 */
[----:B------:R-:W-:Y:S01]  /*51c0*/  FADD R126, R112, R126 ;  /* 0x0000007e707e7221 */ /* 0x000fe20000000000 */
[----:B---3--:R-:W-:Y:S01]  /*51d0*/  FADD R123, R100, R123 ;  /* 0x0000007b647b7221 */ /* 0x008fe20000000000 */
[----:B--2---:R-:W-:Y:S01]  /*51e0*/  FADD R88, R101, R88 ;  /* 0x0000005865587221 */ /* 0x004fe20000000000 */
[----:B------:R-:W-:Y:S01]  /*51f0*/  FADD R125, R115, R125 ;  /* 0x0000007d737d7221 */ /* 0x000fe20000000000 */
[----:B----4-:R-:W-:Y:S01]  /*5200*/  FADD R126, R95, R126 ;  /* 0x0000007e5f7e7221 */ /* 0x010fe20000000000 */
[----:B------:R-:W-:Y:S01]  /*5210*/  FADD R123, R107, R123 ;  /* 0x0000007b6b7b7221 */ /* 0x000fe20000000000 */
[----:B-----5:R-:W-:Y:S01]  /*5220*/  FADD R88, R87, R88 ;  /* 0x0000005857587221 */ /* 0x020fe20000000000 */
[----:B------:R-:W-:Y:S01]  /*5230*/  FADD R125, R94, R125 ;  /* 0x0000007d5e7d7221 */ /* 0x000fe20000000000 */
[----:B------:R-:W-:Y:S01]  /*5240*/  FADD R126, R111, R126 ;  /* 0x0000007e6f7e7221 */ /* 0x000fe20000000000 */
[----:B0-----:R-:W-:-:S03]  /*5250*/  FADD R123, R102, R123 ;  /* 0x0000007b667b7221 */ /* 0x001fc60000000000 */
[----:B------:R-:W0:Y:S01]  /*5260*/  SHFL.BFLY PT, R127, R125, 0x2, 0x1f ;  /* 0x0c401f007d7f7f89 */ /* 0x000e2200000e0000 */
[----:B-1----:R-:W-:-:S03]  /*5270*/  FADD R88, R103, R88 ;  /* 0x0000005867587221 */ /* 0x002fc60000000000 */
[----:B------:R-:W1:Y:S04]  /*5280*/  SHFL.BFLY PT, R128, R126, 0x2, 0x1f ;  /* 0x0c401f007e807f89 */ /* 0x000e6800000e0000 */
[----:B------:R-:W2:Y:S04]  /*5290*/  SHFL.BFLY PT, R124, R123, 0x2, 0x1f ;  /* 0x0c401f007b7c7f89 */ /* 0x000ea800000e0000 */
[----:B------:R-:W3:Y:S01]  /*52a0*/  SHFL.BFLY PT, R18, R88, 0x2, 0x1f ;  /* 0x0c401f0058127f89 */ /* 0x000ee200000e0000 */
[----:B0-----:R-:W-:Y:S01]  /*52b0*/  FADD R127, R125, R127 ;  /* 0x0000007f7d7f7221 */ /* 0x001fe20000000000 */
[----:B-1----:R-:W-:Y:S01]  /*52c0*/  FADD R128, R126, R128 ;  /* 0x000000807e807221 */ /* 0x002fe20000000000 */
[----:B--2---:R-:W-:Y:S01]  /*52d0*/  FADD R124, R123, R124 ;  /* 0x0000007c7b7c7221 */ /* 0x004fe20000000000 */
[----:B---3--:R-:W-:-:S03]  /*52e0*/  FADD R18, R88, R18 ;  /* 0x0000001258127221 */ /* 0x008fc60000000000 */
[----:B------:R-:W0:Y:S04]  /*52f0*/  SHFL.BFLY PT, R123, R128, 0x1, 0x1f ;  /* 0x0c201f00807b7f89 */ /* 0x000e2800000e0000 */
[----:B------:R-:W1:Y:S04]  /*5300*/  SHFL.BFLY PT, R88, R127, 0x1, 0x1f ;  /* 0x0c201f007f587f89 */ /* 0x000e6800000e0000 */
[----:B------:R-:W2:Y:S04]  /*5310*/  SHFL.BFLY PT, R125, R124, 0x1, 0x1f ;  /* 0x0c201f007c7d7f89 */ /* 0x000ea800000e0000 */
[----:B------:R-:W3:Y:S01]  /*5320*/  SHFL.BFLY PT, R126, R18, 0x1, 0x1f ;  /* 0x0c201f00127e7f89 */ /* 0x000ee200000e0000 */
[----:B0-----:R-:W-:Y:S01]  /*5330*/  FADD R123, R128, R123 ;  /* 0x0000007b807b7221 */ /* 0x001fe20000000000 */
[----:B-1----:R-:W-:Y:S01]  /*5340*/  FADD R88, R127, R88 ;  /* 0x000000587f587221 */ /* 0x002fe20000000000 */
[----:B--2---:R-:W-:-:S04]  /*5350*/  FADD R125, R124, R125 ;  /* 0x0000007d7c7d7221 */ /* 0x004fc80000000000 */
[----:B------:R-:W-:Y:S01]  /*5360*/  @!P0 STS [R20], R88 ;  /* 0x0000005814008388 */ /* 0x000fe20000000800 */
[----:B---3--:R-:W-:-:S03]  /*5370*/  FADD R126, R18, R126 ;  /* 0x0000007e127e7221 */ /* 0x008fc60000000000 */
[----:B------:R-:W-:Y:S04]  /*5380*/  @!P0 STS [R120], R123 ;  /* 0x0000007b78008388 */ /* 0x000fe80000000800 */
[----:B------:R-:W-:Y:S04]  /*5390*/  @!P0 STS [R122], R125 ;  /* 0x0000007d7a008388 */ /* 0x000fe80000000800 */
[----:B------:R-:W-:Y:S01]  /*53a0*/  @!P0 STS [R121], R126 ;  /* 0x0000007e79008388 */ /* 0x000fe20000000800 */
[----:B------:R-:W-:Y:S06]  /*53b0*/  BAR.SYNC.DEFER_BLOCKING 0x0 ;  /* 0x0000000000007b1d */ /* 0x000fec0000010000 */
[----:B------:R-:W0:Y:S04]  /*53c0*/  LDS R18, [R154] ;  /* 0x000000009a127984 */ /* 0x000e280000000800 */
[----:B0-----:R-:W0:Y:S02]  /*53d0*/  SHFL.BFLY PT, R20, R18, 0x2, 0x1f ;  /* 0x0c401f0012147f89 */ /* 0x001e2400000e0000 */
[----:B0-----:R-:W-:-:S05]  /*53e0*/  FADD R18, R18, R20 ;  /* 0x0000001412127221 */ /* 0x001fca0000000000 */
[----:B------:R-:W0:Y:S02]  /*53f0*/  SHFL.BFLY PT, R20, R18, 0x1, 0x1f ;  /* 0x0c201f0012147f89 */ /* 0x000e2400000e0000 */
[----:B0-----:R-:W-:Y:S01]  /*5400*/  FADD R18, R18, R20 ;  /* 0x0000001412127221 */ /* 0x001fe20000000000 */
[C---:B------:R-:W-:Y:S01]  /*5410*/  IMAD.WIDE R120, R2.reuse, 0x2, R14 ;  /* 0x0000000202787825 */ /* 0x040fe200078e020e */
[----:B------:R-:W0:Y:S03]  /*5420*/  LDC R20, c[0x0][0x268] ;  /* 0x00009a00ff147b82 */ /* 0x000e260000000800 */
[----:B------:R0:W-:Y:S05]  /*5430*/  @!P0 STS [R154], R18 ;  /* 0x000000129a008388 */ /* 0x0001ea0000000800 */
[----:B------:R-:W-:Y:S01]  /*5440*/  BAR.SYNC.DEFER_BLOCKING 0x0 ;  /* 0x0000000000007b1d */ /* 0x000fe20000010000 */
[----:B------:R-:W-:-:S04]  /*5450*/  IMAD.WIDE R124, R2, 0x2, R144 ;  /* 0x00000002027c7825 */ /* 0x000fc800078e0290 */
[----:B------:R-:W-:-:S04]  /*5460*/  IMAD.WIDE R122, R2, 0x2, R132 ;  /* 0x00000002027a7825 */ /* 0x000fc800078e0284 */
[----:B------:R-:W-:-:S04]  /*5470*/  IMAD.WIDE R136, R2, 0x2, R136 ;  /* 0x0000000202887825 */ /* 0x000fc800078e0288 */
[----:B------:R-:W-:-:S04]  /*5480*/  IMAD.WIDE R138, R2, 0x2, R138 ;  /* 0x00000002028a7825 */ /* 0x000fc800078e028a */
[----:B------:R-:W-:-:S04]  /*5490*/  IMAD.WIDE R128, R2, 0x2, R142 ;  /* 0x0000000202807825 */ /* 0x000fc800078e028e */
[C---:B------:R-:W-:Y:S01]  /*54a0*/  IMAD.WIDE R144, R2.reuse, 0x2, R238 ;  /* 0x0000000202907825 */ /* 0x040fe200078e02ee */
[----:B------:R-:W2:Y:S03]  /*54b0*/  LDG.E.U16 R120, desc[UR10][R120.64] ;  /* 0x0000000a78787981 */ /* 0x000ea6000c1e1500 */
[C---:B------:R-:W-:Y:S01]  /*54c0*/  IMAD.WIDE R142, R2.reuse, 0x2, R232 ;  /* 0x00000002028e7825 */ /* 0x040fe200078e02e8 */
[----:B------:R1:W3:Y:S03]  /*54d0*/  LDG.E.U16 R133, desc[UR10][R124.64] ;  /* 0x0000000a7c857981 */ /* 0x0002e6000c1e1500 */
[C---:B------:R-:W-:Y:S01]  /*54e0*/  IMAD.WIDE R140, R2.reuse, 0x2, R140 ;  /* 0x00000002028c7825 */ /* 0x040fe200078e028c */
[----:B------:R-:W4:Y:S03]  /*54f0*/  LDG.E.U16 R123, desc[UR10][R122.64] ;  /* 0x0000000a7a7b7981 */ /* 0x000f26000c1e1500 */
[C---:B------:R-:W-:Y:S01]  /*5500*/  IMAD.WIDE R126, R2.reuse, 0x2, R130 ;  /* 0x00000002027e7825 */ /* 0x040fe200078e0282 */
[----:B------:R5:W3:Y:S03]  /*5510*/  LDG.E.U16 R121, desc[UR10][R136.64] ;  /* 0x0000000a88797981 */ /* 0x000ae6000c1e1500 */
[C---:B------:R-:W-:Y:S01]  /*5520*/  IMAD.WIDE R130, R2.reuse, 0x2, R250 ;  /* 0x0000000202827825 */ /* 0x040fe200078e02fa */
[----:B------:R-:W4:Y:S03]  /*5530*/  LDG.E.U16 R138, desc[UR10][R138.64] ;  /* 0x0000000a8a8a7981 */ /* 0x000f26000c1e1500 */
[C---:B-1----:R-:W-:Y:S01]  /*5540*/  IMAD.WIDE R124, R2.reuse, 0x2, R248 ;  /* 0x00000002027c7825 */ /* 0x042fe200078e02f8 */
[----:B------:R1:W3:Y:S03]  /*5550*/  LDG.E.U16 R122, desc[UR10][R144.64] ;  /* 0x0000000a907a7981 */ /* 0x0002e6000c1e1500 */
[C---:B-----5:R-:W-:Y:S01]  /*5560*/  IMAD.WIDE R136, R2.reuse, 0x2, R228 ;  /* 0x0000000202887825 */ /* 0x060fe200078e02e4 */
[----:B------:R5:W3:Y:S03]  /*5570*/  LDG.E.U16 R88, desc[UR10][R126.64] ;  /* 0x0000000a7e587981 */ /* 0x000ae6000c1e1500 */
[C---:B------:R-:W-:Y:S01]  /*5580*/  IMAD.WIDE R146, R2.reuse, 0x2, R246 ;  /* 0x0000000202927825 */ /* 0x040fe200078e02f6 */
[----:B------:R0:W3:Y:S03]  /*5590*/  LDG.E.U16 R139, desc[UR10][R142.64] ;  /* 0x0000000a8e8b7981 */ /* 0x0000e6000c1e1500 */
[C---:B-1----:R-:W-:Y:S01]  /*55a0*/  IMAD.WIDE R144, R2.reuse, 0x2, R216 ;  /* 0x0000000202907825 */ /* 0x042fe200078e02d8 */
[----:B------:R-:W3:Y:S03]  /*55b0*/  LDG.E.U16 R140, desc[UR10][R140.64] ;  /* 0x0000000a8c8c7981 */ /* 0x000ee6000c1e1500 */
[C---:B-----5:R-:W-:Y:S01]  /*55c0*/  IMAD.WIDE R126, R2.reuse, 0x2, R242 ;  /* 0x00000002027e7825 */ /* 0x060fe200078e02f2 */
[----:B------:R-:W5:Y:S03]  /*55d0*/  LDG.E.U16 R124, desc[UR10][R124.64] ;  /* 0x0000000a7c7c7981 */ /* 0x000f66000c1e1500 */
[C---:B0-----:R-:W-:Y:S01]  /*55e0*/  IMAD.WIDE R142, R2.reuse, 0x2, R212 ;  /* 0x00000002028e7825 */ /* 0x041fe200078e02d4 */
[----:B------:R-:W5:Y:S03]  /*55f0*/  LDG.E.U16 R130, desc[UR10][R130.64] ;  /* 0x0000000a82827981 */ /* 0x000f66000c1e1500 */
[C---:B------:R-:W-:Y:S01]  /*5600*/  IMAD.WIDE R134, R2.reuse, 0x2, R134 ;  /* 0x0000000202867825 */ /* 0x040fe200078e0286 */
[----:B------:R0:W5:Y:S03]  /*5610*/  LDG.E.U16 R141, desc[UR10][R136.64] ;  /* 0x0000000a888d7981 */ /* 0x000166000c1e1500 */
[C---:B------:R-:W-:Y:S01]  /*5620*/  IMAD.WIDE R148, R2.reuse, 0x2, R224 ;  /* 0x0000000202947825 */ /* 0x040fe200078e02e0 */
[----:B------:R1:W5:Y:S04]  /*5630*/  LDG.E.U16 R132, desc[UR10][R146.64] ;  /* 0x0000000a92847981 */ /* 0x000368000c1e1500 */
[----:B------:R1:W5:Y:S01]  /*5640*/  LDG.E.U16 R125, desc[UR10][R144.64] ;  /* 0x0000000a907d7981 */ /* 0x000362000c1e1500 */
[----:B0-----:R-:W-:-:S03]  /*5650*/  IMAD.WIDE R136, R2, 0x2, R208 ;  /* 0x0000000202887825 */ /* 0x001fc600078e02d0 */
[----:B------:R0:W5:Y:S01]  /*5660*/  LDG.E.U16 R131, desc[UR10][R142.64] ;  /* 0x0000000a8e837981 */ /* 0x000162000c1e1500 */
[----:B-1----:R-:W-:-:S03]  /*5670*/  IMAD.WIDE R146, R2, 0x2, R220 ;  /* 0x0000000202927825 */ /* 0x002fc600078e02dc */
[----:B------:R-:W5:Y:S01]  /*5680*/  LDG.E.U16 R127, desc[UR10][R126.64] ;  /* 0x0000000a7e7f7981 */ /* 0x000f62000c1e1500 */
[----:B------:R-:W-:-:S03]  /*5690*/  IMAD.WIDE R144, R2, 0x2, R194 ;  /* 0x0000000202907825 */ /* 0x000fc600078e02c2 */
[----:B------:R-:W5:Y:S01]  /*56a0*/  LDG.E.U16 R134, desc[UR10][R134.64] ;  /* 0x0000000a86867981 */ /* 0x000f62000c1e1500 */
[----:B0-----:R-:W-:-:S03]  /*56b0*/  IMAD.WIDE R142, R2, 0x2, R200 ;  /* 0x00000002028e7825 */ /* 0x001fc600078e02c8 */
[----:B------:R-:W5:Y:S04]  /*56c0*/  LDG.E.U16 R128, desc[UR10][R128.64] ;  /* 0x0000000a80807981 */ /* 0x000f68000c1e1500 */
[----:B------:R0:W5:Y:S04]  /*56d0*/  LDG.E.U16 R126, desc[UR10][R136.64] ;  /* 0x0000000a887e7981 */ /* 0x000168000c1e1500 */
        /* <DEDUP_REMOVED lines=9> */
[----:B------:R-:W-:Y:S01]  /*5770*/  LDS R155, [R155] ;  /* 0x000000009b9b7984 */ /* 0x000fe20000000800 */
[----:B------:R-:W-:-:S03]  /*5780*/  IMAD.WIDE R150, R2, 0x2, R44 ;  /* 0x0000000202967825 */ /* 0x000fc600078e022c */
        /* <DEDUP_REMOVED lines=8> */
[----:B------:R1:W5:Y:S01]  /*5810*/  LDG.E.U16 R158, desc[UR10][R146.64] ;  /* 0x0000000a929e7981 */ /* 0x000362000c1e1500 */
[----:B------:R-:W-:-:S03]  /*5820*/  IMAD.WIDE R152, R2, 0x2, R60 ;  /* 0x0000000202987825 */ /* 0x000fc600078e023c */
        /* <DEDUP_REMOVED lines=14> */
[----:B------:R-:W-:Y:S01]  /*5910*/  LDS R86, [R86] ;  /* 0x0000000056567984 */ /* 0x000fe20000000800 */
[----:B0-----:R-:W-:-:S03]  /*5920*/  IMAD.WIDE R144, R2, 0x2, R178 ;  /* 0x0000000202907825 */ /* 0x001fc600078e02b2 */
[----:B------:R0:W5:Y:S04]  /*5930*/  LDG.E.U16 R205, desc[UR10][R148.64] ;  /* 0x0000000a94cd7981 */ /* 0x000168000c1e1500 */
[----:B------:R1:W5:Y:S04]  /*5940*/  LDG.E.U16 R153, desc[UR10][R146.64] ;  /* 0x0000000a92997981 */ /* 0x000368000c1e1500 */
[----:B------:R1:W5:Y:S01]  /*5950*/  LDG.E.U16 R204, desc[UR10][R144.64] ;  /* 0x0000000a90cc7981 */ /* 0x000362000c1e1500 */
[----:B0-----:R-:W-:-:S03]  /*5960*/  IMAD.WIDE R148, R2, 0x2, R22 ;  /* 0x0000000202947825 */ /* 0x001fc600078e0216 */
[----:B------:R-:W-:Y:S01]  /*5970*/  LDS R85, [R85] ;  /* 0x0000000055557984 */ /* 0x000fe20000000800 */
[----:B-1----:R-:W-:-:S03]  /*5980*/  IMAD.WIDE R146, R2, 0x2, R176 ;  /* 0x0000000202927825 */ /* 0x002fc600078e02b0 */
[----:B------:R0:W5:Y:S01]  /*5990*/  LDG.E.U16 R207, desc[UR10][R148.64] ;  /* 0x0000000a94cf7981 */ /* 0x000162000c1e1500 */
[----:B------:R-:W-:-:S03]  /*59a0*/  IMAD.WIDE R144, R2, 0x2, R24 ;  /* 0x0000000202907825 */ /* 0x000fc600078e0218 */
[----:B------:R1:W5:Y:S04]  /*59b0*/  LDG.E.U16 R206, desc[UR10][R146.64] ;  /* 0x0000000a92ce7981 */ /* 0x000368000c1e1500 */
[----:B------:R1:W5:Y:S01]  /*59c0*/  LDG.E.U16 R210, desc[UR10][R144.64] ;  /* 0x0000000a90d27981 */ /* 0x000362000c1e1500 */
[----:B0-----:R-:W-:-:S03]  /*59d0*/  IMAD.WIDE R148, R2, 0x2, R34 ;  /* 0x0000000202947825 */ /* 0x001fc600078e0222 */
[----:B------:R-:W-:Y:S01]  /*59e0*/  LDS R84, [R84] ;  /* 0x0000000054547984 */ /* 0x000fe20000000800 */
[----:B-1----:R-:W-:-:S03]  /*59f0*/  IMAD.WIDE R146, R2, 0x2, R32 ;  /* 0x0000000202927825 */ /* 0x002fc600078e0220 */
[----:B------:R0:W5:Y:S01]  /*5a00*/  LDG.E.U16 R214, desc[UR10][R148.64] ;  /* 0x0000000a94d67981 */ /* 0x000162000c1e1500 */
[----:B------:R-:W-:-:S03]  /*5a10*/  IMAD.WIDE R144, R2, 0x2, R36 ;  /* 0x0000000202907825 */ /* 0x000fc600078e0224 */
[----:B------:R1:W5:Y:S01]  /*5a20*/  LDG.E.U16 R211, desc[UR10][R146.64] ;  /* 0x0000000a92d37981 */ /* 0x000362000c1e1500 */
[----:B------:R-:W-:-:S03]  /*5a30*/  IMAD R18, R20, 0x4, R14 ;  /* 0x0000000414127824 */ /* 0x000fc600078e020e */
[----:B------:R1:W5:Y:S01]  /*5a40*/  LDG.E.U16 R215, desc[UR10][R144.64] ;  /* 0x0000000a90d77981 */ /* 0x000362000c1e1500 */
[----:B0-----:R-:W-:-:S04]  /*5a50*/  IMAD.WIDE R148, R2, 0x2, R18 ;  /* 0x0000000202947825 */ /* 0x001fc800078e0212 */
[C---:B-1----:R-:W-:Y:S01]  /*5a60*/  IMAD.WIDE R146, R2.reuse, 0x2, R48 ;  /* 0x0000000202927825 */ /* 0x042fe200078e0230 */
[----:B------:R0:W5:Y:S03]  /*5a70*/  LDG.E.U16 R219, desc[UR10][R148.64] ;  /* 0x0000000a94db7981 */ /* 0x000166000c1e1500 */
[C---:B------:R-:W-:Y:S01]  /*5a80*/  IMAD.WIDE R144, R2.reuse, 0x2, R50 ;  /* 0x0000000202907825 */ /* 0x040fe200078e0232 */
[----:B------:R1:W5:Y:S04]  /*5a90*/  LDG.E.U16 R218, desc[UR10][R146.64] ;  /* 0x0000000a92da7981 */ /* 0x000368000c1e1500 */
[----:B------:R1:W5:Y:S01]  /*5aa0*/  LDG.E.U16 R222, desc[UR10][R144.64] ;  /* 0x0000000a90de7981 */ /* 0x000362000c1e1500 */
[----:B0-----:R-:W-:-:S04]  /*5ab0*/  IMAD.WIDE R148, R2, 0x2, R164 ;  /* 0x0000000202947825 */ /* 0x001fc800078e02a4 */
[C---:B-1----:R-:W-:Y:S01]  /*5ac0*/  IMAD.WIDE R146, R2.reuse, 0x2, R52 ;  /* 0x0000000202927825 */ /* 0x042fe200078e0234 */
[----:B------:R0:W5:Y:S03]  /*5ad0*/  LDG.E.U16 R226, desc[UR10][R148.64] ;  /* 0x0000000a94e27981 */ /* 0x000166000c1e1500 */
[----:B------:R-:W-:Y:S01]  /*5ae0*/  IMAD.WIDE R144, R2, 0x2, R166 ;  /* 0x0000000202907825 */ /* 0x000fe200078e02a6 */
[----:B------:R1:W5:Y:S03]  /*5af0*/  LDG.E.U16 R223, desc[UR10][R146.64] ;  /* 0x0000000a92df7981 */ /* 0x000366000c1e1500 */
[----:B------:R-:W-:Y:S01]  /*5b00*/  IMAD R20, R20, 0x8, R14 ;  /* 0x0000000814147824 */ /* 0x000fe200078e020e */
[----:B------:R1:W5:Y:S03]  /*5b10*/  LDG.E.U16 R227, desc[UR10][R144.64] ;  /* 0x0000000a90e37981 */ /* 0x000366000c1e1500 */
        /* <DEDUP_REMOVED lines=19> */
[C---:B-1----:R-:W-:Y:S02]  /*5c50*/  IMAD.WIDE R146, R2.reuse, 0x2, R42 ;  /* 0x0000000202927825 */ /* 0x042fe400078e022a */
[----:B------:R-:W5:Y:S02]  /*5c60*/  LDG.E.U16 R148, desc[UR10][R148.64] ;  /* 0x0000000a94947981 */ /* 0x000f64000c1e1500 */
[----:B------:R-:W-:Y:S02]  /*5c70*/  IMAD.WIDE R144, R2, 0x2, R16 ;  /* 0x0000000202907825 */ /* 0x000fe400078e0210 */
[----:B------:R-:W5:Y:S04]  /*5c80*/  LDG.E.U16 R146, desc[UR10][R146.64] ;  /* 0x0000000a92927981 */ /* 0x000f68000c1e1500 */
[----:B------:R0:W5:Y:S02]  /*5c90*/  LDG.E.U16 R144, desc[UR10][R144.64] ;  /* 0x0000000a90907981 */ /* 0x000164000c1e1500 */
[----:B0-----:R-:W-:Y:S01]  /*5ca0*/  IMAD.SHL.U32 R145, R252, 0x2, RZ ;  /* 0x00000002fc917824 */ /* 0x001fe200078e00ff */
[----:B------:R-:W0:Y:S04]  /*5cb0*/  S2R R147, SR_TID.X ;  /* 0x0000000000937919 */ /* 0x000e280000002100 */
[----:B------:R-:W-:Y:S01]  /*5cc0*/  IADD3 R154, R154, -R145, RZ ;  /* 0x800000919a9a7210 */ /* 0x000fe20007ffe0ff */
[----:B------:R-:W-:Y:S01]  /*5cd0*/  BAR.SYNC.DEFER_BLOCKING 0x0 ;  /* 0x0000000000007b1d */ /* 0x000fe20000010000 */
[----:B------:R-:W-:-:S05]  /*5ce0*/  LOP3.LUT R252, R145, 0x10, RZ, 0x3c, !PT ;  /* 0x0000001091fc7812 */ /* 0x000fca00078e3cff */
[----:B--2---:R0:W-:Y:S04]  /*5cf0*/  STS.U16 [R154], R120 ;  /* 0x000000789a007388 */ /* 0x0041e80000000400 */
[----:B----4-:R1:W-:Y:S04]  /*5d00*/  STS.U16 [R154+0x800], R138 ;  /* 0x0008008a9a007388 */ /* 0x0103e80000000400 */
[----:B---3--:R-:W-:Y:S01]  /*5d10*/  STS.U16 [R154+0x1000], R139 ;  /* 0x0010008b9a007388 */ /* 0x008fe20000000400 */
[C---:B0-----:R-:W-:Y:S02]  /*5d20*/  LOP3.LUT R120, R147.reuse, 0x60, RZ, 0xc0, !PT ;  /* 0x0000006093787812 */ /* 0x041fe400078ec0ff */
[----:B------:R-:W-:Y:S01]  /*5d30*/  LOP3.LUT R149, R147, 0x10, RZ, 0xc0, !PT ;  /* 0x0000001093957812 */ /* 0x000fe200078ec0ff */
[----:B-1----:R-:W-:Y:S01]  /*5d40*/  FADD R138, -R83, R5 ;  /* 0x00000005538a7221 */ /* 0x002fe20000000100 */
[----:B------:R-:W-:Y:S01]  /*5d50*/  IMAD.SHL.U32 R5, R147, 0x100, RZ ;  /* 0x0000010093057824 */ /* 0x000fe200078e00ff */
[----:B-----5:R0:W-:Y:S02]  /*5d60*/  STS.U16 [R154+0x1800], R142 ;  /* 0x0018008e9a007388 */ /* 0x0201e40000000400 */
[----:B0-----:R-:W0:Y:S02]  /*5d70*/  S2R R142, SR_TID.X ;  /* 0x00000000008e7919 */ /* 0x001e240000002100 */
[----:B------:R-:W-:Y:S01]  /*5d80*/  LOP3.LUT R5, R245, 0xf00, R5, 0xf8, !PT ;  /* 0x00000f00f5057812 */ /* 0x000fe200078ef805 */
[----:B------:R-:W-:Y:S04]  /*5d90*/  STS.U16 [R154+0x3000], R160 ;  /* 0x003000a09a007388 */ /* 0x000fe80000000400 */
[----:B------:R-:W-:Y:S04]  /*5da0*/  STS.U16 [R154+0x2800], R159 ;  /* 0x0028009f9a007388 */ /* 0x000fe80000000400 */
[----:B------:R-:W-:Y:S04]  /*5db0*/  STS.U16 [R154+0x2000], R158 ;  /* 0x0020009e9a007388 */ /* 0x000fe80000000400 */
[----:B------:R-:W-:Y:S01]  /*5dc0*/  STS.U16 [R154+0x3800], R161 ;  /* 0x003800a19a007388 */ /* 0x000fe20000000400 */
[----:B0-----:R-:W-:-:S03]  /*5dd0*/  LOP3.LUT R139, R142, 0x60, RZ, 0xc0, !PT ;  /* 0x000000608e8b7812 */ /* 0x001fc600078ec0ff */
[----:B------:R0:W-:Y:S04]  /*5de0*/  STS.U16 [R252+UR6+0x900], R121 ;  /* 0x00090079fc007988 */ /* 0x0001e80008000406 */
[----:B------:R1:W-:Y:S01]  /*5df0*/  STS.U16 [R252+UR6+0x100], R140 ;  /* 0x0001008cfc007988 */ /* 0x0003e20008000406 */
[----:B0-----:R-:W-:Y:S02]  /*5e00*/  SHF.R.U32.HI R121, RZ, 0x1, R120 ;  /* 0x00000001ff797819 */ /* 0x001fe40000011678 */
[C---:B------:R-:W-:Y:S01]  /*5e10*/  LOP3.LUT R120, R142.reuse, 0x7, RZ, 0xc0, !PT ;  /* 0x000000078e787812 */ /* 0x040fe200078ec0ff */
[----:B-1----:R-:W-:-:S04]  /*5e20*/  IMAD.SHL.U32 R140, R142, 0x2, RZ ;  /* 0x000000028e8c7824 */ /* 0x002fc800078e00ff */
[C---:B------:R-:W-:Y:S01]  /*5e30*/  IMAD R139, R120.reuse, 0x4, R139 ;  /* 0x00000004788b7824 */ /* 0x040fe200078e028b */
[----:B------:R-:W-:Y:S01]  /*5e40*/  SHF.L.U32 R120, R120, 0x4, RZ ;  /* 0x0000000478787819 */ /* 0x000fe200000006ff */
[----:B------:R-:W-:-:S03]  /*5e50*/  IMAD R121, R149, 0x4, R121 ;  /* 0x0000000495797824 */ /* 0x000fc600078e0279 */
[----:B------:R-:W-:Y:S02]  /*5e60*/  LOP3.LUT R140, R120, 0x30, R140, 0x78, !PT ;  /* 0x00000030788c7812 */ /* 0x000fe400078e788c */
[----:B------:R-:W-:-:S03]  /*5e70*/  LOP3.LUT R5, R5, R121, RZ, 0x3c, !PT ;  /* 0x0000007905057212 */ /* 0x000fc600078e3cff */
[----:B------:R-:W-:Y:S01]  /*5e80*/  IMAD.U32 R121, R139, 0x40, R140 ;  /* 0x000000408b797824 */ /* 0x000fe200078e008c */
[C---:B------:R-:W-:Y:S01]  /*5e90*/  LOP3.LUT R139, R145.reuse, 0x20, RZ, 0x3c, !PT ;  /* 0x00000020918b7812 */ /* 0x040fe200078e3cff */
[----:B------:R-:W-:Y:S04]  /*5ea0*/  STS.U16 [R252+UR6+0x1100], R141 ;  /* 0x0011008dfc007988 */ /* 0x000fe80008000406 */
[----:B------:R-:W-:Y:S04]  /*5eb0*/  STS.U16 [R252+UR6+0x1900], R143 ;  /* 0x0019008ffc007988 */ /* 0x000fe80008000406 */
[----:B------:R-:W-:Y:S04]  /*5ec0*/  STS.U16 [R252+UR6+0x2100], R150 ;  /* 0x00210096fc007988 */ /* 0x000fe80008000406 */
[----:B------:R-:W-:Y:S04]  /*5ed0*/  STS.U16 [R252+UR6+0x2900], R151 ;  /* 0x00290097fc007988 */ /* 0x000fe80008000406 */
[----:B------:R-:W-:Y:S04]  /*5ee0*/  STS.U16 [R252+UR6+0x3100], R153 ;  /* 0x00310099fc007988 */ /* 0x000fe80008000406 */
[----:B------:R-:W-:Y:S04]  /*5ef0*/  STS.U16 [R252+UR6+0x3900], R205 ;  /* 0x003900cdfc007988 */ /* 0x000fe80008000406 */
[----:B------:R0:W-:Y:S04]  /*5f00*/  STS.U16 [R139+UR6+0xa00], R88 ;  /* 0x000a00588b007988 */ /* 0x0001e80008000406 */
[----:B------:R1:W-:Y:S01]  /*5f10*/  STS.U16 [R139+UR6+0x1200], R129 ;  /* 0x001200818b007988 */ /* 0x0003e20008000406 */
[----:B0-----:R-:W-:-:S03]  /*5f20*/  LOP3.LUT R88, R145, 0x30, RZ, 0x3c, !PT ;  /* 0x0000003091587812 */ /* 0x001fc600078e3cff */
[----:B------:R-:W-:Y:S01]  /*5f30*/  STS.U16 [R139+UR6+0x1a00], R137 ;  /* 0x001a00898b007988 */ /* 0x000fe20008000406 */
[----:B-1----:R-:W-:-:S03]  /*5f40*/  LOP3.LUT R129, R145, 0x40, RZ, 0x3c, !PT ;  /* 0x0000004091817812 */ /* 0x002fc600078e3cff */
        /* <DEDUP_REMOVED lines=12> */
[----:B------:R0:W-:Y:S01]  /*6010*/  STS.U16 [R88+UR6+0x3b00], R227 ;  /* 0x003b00e358007988 */ /* 0x0001e20008000406 */
[----:B------:R-:W-:-:S03]  /*6020*/  F2FP.F16.F32.PACK_AB R90, R90, R117 ;  /* 0x000000755a5a723e */ /* 0x000fc600000000ff */
[----:B------:R1:W-:Y:S01]  /*6030*/  STS.U16 [R129+UR6+0xc00], R124 ;  /* 0x000c007c81007988 */ /* 0x0003e20008000406 */
[----:B0-----:R-:W-:-:S03]  /*6040*/  LOP3.LUT R88, R145, 0x50, RZ, 0x3c, !PT ;  /* 0x0000005091587812 */ /* 0x001fc600078e3cff */
[----:B------:R-:W-:Y:S01]  /*6050*/  STS.U16 [R129+UR6+0x400], R231 ;  /* 0x000400e781007988 */ /* 0x000fe20008000406 */
[----:B------:R-:W-:Y:S02]  /*6060*/  F2FP.F16.F32.PACK_AB R89, R89, R114 ;  /* 0x000000725959723e */ /* 0x000fe400000000ff */
[C---:B-1----:R-:W-:Y:S01]  /*6070*/  LOP3.LUT R124, R145.reuse, 0x60, RZ, 0x3c, !PT ;  /* 0x00000060917c7812 */ /* 0x042fe200078e3cff */
[----:B------:R-:W-:Y:S01]  /*6080*/  STS.U16 [R129+UR6+0x1400], R125 ;  /* 0x0014007d81007988 */ /* 0x000fe20008000406 */
[----:B------:R-:W-:-:S03]  /*6090*/  LOP3.LUT R145, R145, 0x70, RZ, 0x3c, !PT ;  /* 0x0000007091917812 */ /* 0x000fc600078e3cff */
[----:B------:R-:W-:Y:S01]  /*60a0*/  STS.U16 [R129+UR6+0x1c00], R157 ;  /* 0x001c009d81007988 */ /* 0x000fe20008000406 */
[----:B------:R-:W-:-:S03]  /*60b0*/  F2FP.F16.F32.PACK_AB R91, R91, R113 ;  /* 0x000000715b5b723e */ /* 0x000fc600000000ff */
[----:B------:R-:W-:Y:S01]  /*60c0*/  STS.U16 [R129+UR6+0x2400], R206 ;  /* 0x002400ce81007988 */ /* 0x000fe20008000406 */
[----:B------:R-:W-:-:S03]  /*60d0*/  IADD3 R5, R5, UR6, RZ ;  /* 0x0000000605057c10 */ /* 0x000fc6000fffe0ff */
[----:B------:R-:W-:Y:S01]  /*60e0*/  STS.U16 [R129+UR6+0x2c00], R215 ;  /* 0x002c00d781007988 */ /* 0x000fe20008000406 */
[----:B------:R-:W-:-:S03]  /*60f0*/  F2FP.F16.F32.PACK_AB R92, R92, R116 ;  /* 0x000000745c5c723e */ /* 0x000fc600000000ff */
        /* <DEDUP_REMOVED lines=14> */
[----:B------:R-:W-:Y:S04]  /*61e0*/  STS.U16 [R88+UR6+0x2d00], R234 ;  /* 0x002d00ea58007988 */ /* 0x000fe80008000406 */
[----:B------:R-:W-:Y:S04]  /*61f0*/  STS.U16 [R88+UR6+0x3500], R235 ;  /* 0x003500eb58007988 */ /* 0x000fe80008000406 */
[----:B------:R0:W-:Y:S01]  /*6200*/  STS.U16 [R88+UR6+0x3d00], R236 ;  /* 0x003d00ec58007988 */ /* 0x0001e20008000406 */
[----:B------:R-:W-:Y:S02]  /*6210*/  F2FP.F16.F32.PACK_AB R100, R100, R108 ;  /* 0x0000006c6464723e */ /* 0x000fe400000000ff */
[----:B------:R-:W-:Y:S01]  /*6220*/  F2FP.F16.F32.PACK_AB R102, R102, R107 ;  /* 0x0000006b6666723e */ /* 0x000fe200000000ff */
[----:B------:R-:W-:Y:S01]  /*6230*/  STS.U16 [R124+UR6+0x600], R128 ;  /* 0x000600807c007988 */ /* 0x000fe20008000406 */
[----:B------:R-:W-:-:S02]  /*6240*/  F2FP.F16.F32.PACK_AB R101, R101, R104 ;  /* 0x000000686565723e */ /* 0x000fc400000000ff */
[----:B------:R-:W-:Y:S02]  /*6250*/  F2FP.F16.F32.PACK_AB R103, R103, R87 ;  /* 0x000000576767723e */ /* 0x000fe400000000ff */
[----:B0-----:R-:W-:Y:S01]  /*6260*/  F2FP.F16.F32.PACK_AB R88, R119, R118 ;  /* 0x000000767758723e */ /* 0x001fe200000000ff */
        /* <DEDUP_REMOVED lines=15> */
[----:B------:R-:W-:Y:S04]  /*6360*/  STSM.16.M88.4 [R5+0x4000], R88 ;  /* 0x0040005805007844 */ /* 0x000fe80000000200 */
[----:B------:R-:W-:Y:S04]  /*6370*/  STSM.16.M88.4 [R5+0x4080], R92 ;  /* 0x0040805c05007844 */ /* 0x000fe80000000200 */
[----:B------:R-:W-:Y:S04]  /*6380*/  STSM.16.M88.4 [R5+0x5000], R96 ;  /* 0x0050006005007844 */ /* 0x000fe80000000200 */
[----:B------:R0:W-:Y:S01]  /*6390*/  STSM.16.M88.4 [R5+0x5080], R100 ;  /* 0x0050806405007844 */ /* 0x0001e20000000200 */
[----:B------:R-:W-:Y:S01]  /*63a0*/  BAR.SYNC.DEFER_BLOCKING 0x0 ;  /* 0x0000000000007b1d */ /* 0x000fe20000010000 */
[----:B------:R-:W-:-:S05]  /*63b0*/  IMAD.SHL.U32 R141, R142, 0x100, RZ ;  /* 0x000001008e8d7824 */ /* 0x000fca00078e00ff */
[----:B------:R-:W-:-:S04]  /*63c0*/  LOP3.LUT R120, R120, 0xf00, R141, 0xf8, !PT ;  /* 0x00000f0078787812 */ /* 0x000fc800078ef88d */
[----:B------:R-:W-:Y:S01]  /*63d0*/  LOP3.LUT R120, R120, 0x10, R142, 0x78, !PT ;  /* 0x0000001078787812 */ /* 0x000fe200078e788e */
[----:B------:R-:W-:Y:S01]  /*63e0*/  FADD R4, -R80, R4 ;  /* 0x0000000450047221 */ /* 0x000fe20000000100 */
[----:B0-----:R-:W-:-:S03]  /*63f0*/  FADD R5, -R81, R174 ;  /* 0x000000ae51057221 */ /* 0x001fc60000000100 */
[----:B------:R-:W-:Y:S04]  /*6400*/  LDSM.16.M88.4 R92, [R120+UR6+0x4000] ;  /* 0x00400006785c783b */ /* 0x000fe80008000200 */
[----:B------:R-:W0:Y:S01]  /*6410*/  LDSM.16.M88.4 R88, [R121+UR6] ;  /* 0x000000067958783b */ /* 0x000e220008000200 */
[----:B------:R-:W-:Y:S01]  /*6420*/  FMUL R4, R4, 1.4426950216293334961 ;  /* 0x3fb8aa3b04047820 */ /* 0x000fe20000400000 */
[----:B------:R-:W-:Y:S02]  /*6430*/  FMUL R5, R5, 1.4426950216293334961 ;  /* 0x3fb8aa3b05057820 */ /* 0x000fe40000400000 */
[----:B------:R-:W1:Y:S03]  /*6440*/  LDSM.16.M88.4 R96, [R121+UR6+0x2000] ;  /* 0x002000067960783b */ /* 0x000e660008000200 */
[----:B------:R-:W2:Y:S01]  /*6450*/  MUFU.EX2 R4, R4 ;  /* 0x0000000400047308 */ /* 0x000ea20000000800 */
[----:B------:R-:W3:Y:S07]  /*6460*/  LDSM.16.M88.4 R100, [R120+UR6+0x5000] ;  /* 0x005000067864783b */ /* 0x000eee0008000200 */
[----:B------:R-:W4:Y:S01]  /*6470*/  MUFU.EX2 R5, R5 ;  /* 0x0000000500057308 */ /* 0x000f220000000800 */
[----:B------:R-:W-:Y:S01]  /*6480*/  FADD R3, -R82, R3 ;  /* 0x0000000352037221 */ /* 0x000fe20000000100 */
[----:B------:R-:W-:-:S03]  /*6490*/  FMUL R138, R138, 1.4426950216293334961 ;  /* 0x3fb8aa3b8a8a7820 */ /* 0x000fc60000400000 */
[----:B------:R-:W-:Y:S01]  /*64a0*/  FMUL R3, R3, 1.4426950216293334961 ;  /* 0x3fb8aa3b03037820 */ /* 0x000fe20000400000 */
[----:B------:R-:W-:Y:S02]  /*64b0*/  LOP3.LUT R87, R120, 0x20, RZ, 0x3c, !PT ;  /* 0x0000002078577812 */ /* 0x000fe400078e3cff */
[----:B------:R-:W5:Y:S01]  /*64c0*/  MUFU.EX2 R138, R138 ;  /* 0x0000008a008a7308 */ /* 0x000f620000000800 */
[C---:B--2---:R-:W-:Y:S01]  /*64d0*/  FMUL R104, R4.reuse, R72 ;  /* 0x0000004804687220 */ /* 0x044fe20000400000 */
[----:B------:R-:W-:-:S06]  /*64e0*/  FMUL R105, R4, R73 ;  /* 0x0000004904697220 */ /* 0x000fcc0000400000 */
[----:B------:R-:W2:Y:S01]  /*64f0*/  MUFU.EX2 R3, R3 ;  /* 0x0000000300037308 */ /* 0x000ea20000000800 */
[C---:B----4-:R-:W-:Y:S01]  /*6500*/  FMUL R106, R5.reuse, R74 ;  /* 0x0000004a056a7220 */ /* 0x050fe20000400000 */
[C---:B------:R-:W-:Y:S01]  /*6510*/  FMUL R107, R5.reuse, R75 ;  /* 0x0000004b056b7220 */ /* 0x040fe20000400000 */
[C---:B------:R-:W-:Y:S01]  /*6520*/  FMUL R108, R4.reuse, R64 ;  /* 0x00000040046c7220 */ /* 0x040fe20000400000 */
[----:B------:R-:W-:Y:S01]  /*6530*/  FMUL R109, R4, R65 ;  /* 0x00000041046d7220 */ /* 0x000fe20000400000 */
[C---:B------:R-:W-:Y:S01]  /*6540*/  FMUL R110, R5.reuse, R66 ;  /* 0x00000042056e7220 */ /* 0x040fe20000400000 */
[----:B------:R-:W-:Y:S01]  /*6550*/  FMUL R111, R5, R67 ;  /* 0x00000043056f7220 */ /* 0x000fe20000400000 */
[----:B------:R-:W4:Y:S02]  /*6560*/  LDSM.16.M88.4 R72, [R87+UR6+0x4000] ;  /* 0x004000065748783b */ /* 0x000f240008000200 */
[C---:B0-----:R-:W-:Y:S02]  /*6570*/  HMMA.16816.F32 R64, R92.reuse, R88, R104 ;  /* 0x000000585c40723c */ /* 0x041fe40000001868 */
[----:B------:R-:W0:Y:S01]  /*6580*/  LDSM.16.M88.4 R104, [R87+UR6+0x5000] ;  /* 0x005000065768783b */ /* 0x000e220008000200 */
[C---:B-----5:R-:W-:Y:S01]  /*6590*/  FMUL R78, R138.reuse, R78 ;  /* 0x0000004e8a4e7220 */ /* 0x060fe20000400000 */
[C---:B------:R-:W-:Y:S01]  /*65a0*/  FMUL R79, R138.reuse, R79 ;  /* 0x0000004f8a4f7220 */ /* 0x040fe20000400000 */
[C---:B------:R-:W-:Y:S01]  /*65b0*/  FMUL R114, R138.reuse, R70 ;  /* 0x000000468a727220 */ /* 0x040fe20000400000 */
[----:B------:R-:W-:Y:S01]  /*65c0*/  FMUL R115, R138, R71 ;  /* 0x000000478a737220 */ /* 0x000fe20000400000 */
[C---:B--2---:R-:W-:Y:S01]  /*65d0*/  FMUL R76, R3.reuse, R76 ;  /* 0x0000004c034c7220 */ /* 0x044fe20000400000 */
[C---:B------:R-:W-:Y:S01]  /*65e0*/  FMUL R77, R3.reuse, R77 ;  /* 0x0000004d034d7220 */ /* 0x040fe20000400000 */
[C---:B------:R-:W-:Y:S01]  /*65f0*/  FMUL R112, R3.reuse, R68 ;  /* 0x0000004403707220 */ /* 0x040fe20000400000 */
[----:B------:R-:W-:Y:S01]  /*6600*/  FMUL R113, R3, R69 ;  /* 0x0000004503717220 */ /* 0x000fe20000400000 */
[----:B-1----:R-:W-:Y:S01]  /*6610*/  HMMA.16816.F32 R92, R92, R96, R108 ;  /* 0x000000605c5c723c */ /* 0x002fe2000000186c */
[----:B------:R-:W-:-:S02]  /*6620*/  LOP3.LUT R122, R120, 0x40, RZ, 0x3c, !PT ;  /* 0x00000040787a7812 */ /* 0x000fc400078e3cff */
[----:B------:R-:W-:-:S03]  /*6630*/  LOP3.LUT R123, R121, 0x40, RZ, 0x3c, !PT ;  /* 0x00000040797b7812 */ /* 0x000fc600078e3cff */
[C---:B---3--:R-:W-:Y:S01]  /*6640*/  HMMA.16816.F32 R68, R100.reuse, R88, R76 ;  /* 0x000000586444723c */ /* 0x048fe2000000184c */
[----:B------:R-:W-:Y:S04]  /*6650*/  LDSM.16.M88.4 R76, [R122+UR6+0x4000] ;  /* 0x004000067a4c783b */ /* 0x000fe80008000200 */
[----:B------:R-:W1:Y:S01]  /*6660*/  LDSM.16.M88.4 R108, [R123+UR6] ;  /* 0x000000067b6c783b */ /* 0x000e620008000200 */
[----:B------:R-:W-:Y:S03]  /*6670*/  HMMA.16816.F32 R100, R100, R96, R112 ;  /* 0x000000606464723c */ /* 0x000fe60000001870 */
[----:B------:R-:W2:Y:S04]  /*6680*/  LDSM.16.M88.4 R112, [R123+UR6+0x2000] ;  /* 0x002000067b70783b */ /* 0x000ea80008000200 */
[----:B------:R-:W3:Y:S01]  /*6690*/  LDSM.16.M88.4 R116, [R122+UR6+0x5000] ;  /* 0x005000067a74783b */ /* 0x000ee20008000200 */
[----:B------:R-:W-:Y:S01]  /*66a0*/  LOP3.LUT R124, R120, 0x60, RZ, 0x3c, !PT ;  /* 0x00000060787c7812 */ /* 0x000fe200078e3cff */
[C---:B----4-:R-:W-:Y:S06]  /*66b0*/  HMMA.16816.F32 R64, R72.reuse, R90, R64 ;  /* 0x0000005a4840723c */ /* 0x050fec0000001840 */
[----:B------:R-:W-:Y:S01]  /*66c0*/  HMMA.16816.F32 R92, R72, R98, R92 ;  /* 0x00000062485c723c */ /* 0x000fe2000000185c */
[----:B------:R-:W4:Y:S05]  /*66d0*/  LDSM.16.M88.4 R72, [R124+UR6+0x4000] ;  /* 0x004000067c48783b */ /* 0x000f2a0008000200 */
[C---:B0-----:R-:W-:Y:S01]  /*66e0*/  HMMA.16816.F32 R68, R104.reuse, R90, R68 ;  /* 0x0000005a6844723c */ /* 0x041fe20000001844 */
[----:B------:R-:W0:Y:S05]  /*66f0*/  LDSM.16.M88.4 R88, [R124+UR6+0x5000] ;  /* 0x005000067c58783b */ /* 0x000e2a0008000200 */
[----:B------:R-:W-:Y:S01]  /*6700*/  HMMA.16816.F32 R100, R104, R98, R100 ;  /* 0x000000626864723c */ /* 0x000fe20000001864 */
[----:B------:R-:W-:Y:S04]  /*6710*/  LDSM.16.M88.4 R96, [R120+UR6+0x4080] ;  /* 0x004080067860783b */ /* 0x000fe80008000200 */
[----:B------:R-:W-:Y:S01]  /*6720*/  LDSM.16.M88.4 R104, [R120+UR6+0x5080] ;  /* 0x005080067868783b */ /* 0x000fe20008000200 */
[C---:B-1----:R-:W-:Y:S06]  /*6730*/  HMMA.16816.F32 R64, R76.reuse, R108, R64 ;  /* 0x0000006c4c40723c */ /* 0x042fec0000001840 */
[----:B--2---:R-:W-:Y:S01]  /*6740*/  HMMA.16816.F32 R92, R76, R112, R92 ;  /* 0x000000704c5c723c */ /* 0x004fe2000000185c */
[----:B------:R-:W1:Y:S05]  /*6750*/  LDSM.16.M88.4 R76, [R121+UR6+0x80] ;  /* 0x00008006794c783b */ /* 0x000e6a0008000200 */
[C---:B---3--:R-:W-:Y:S06]  /*6760*/  HMMA.16816.F32 R68, R116.reuse, R108, R68 ;  /* 0x0000006c7444723c */ /* 0x048fec0000001844 */
[----:B------:R-:W-:Y:S01]  /*6770*/  HMMA.16816.F32 R100, R116, R112, R100 ;  /* 0x000000707464723c */ /* 0x000fe20000001864 */
[----:B------:R-:W2:Y:S05]  /*6780*/  LDSM.16.M88.4 R116, [R121+UR6+0x2080] ;  /* 0x002080067974783b */ /* 0x000eaa0008000200 */
[C---:B----4-:R-:W-:Y:S06]  /*6790*/  HMMA.16816.F32 R64, R72.reuse, R110, R64 ;  /* 0x0000006e4840723c */ /* 0x050fec0000001840 */
[----:B------:R-:W-:Y:S01]  /*67a0*/  HMMA.16816.F32 R92, R72, R114, R92 ;  /* 0x00000072485c723c */ /* 0x000fe2000000185c */
[----:B------:R-:W-:Y:S05]  /*67b0*/  LDSM.16.M88.4 R72, [R87+UR6+0x5080] ;  /* 0x005080065748783b */ /* 0x000fea0008000200 */
[C---:B0-----:R-:W-:Y:S01]  /*67c0*/  HMMA.16816.F32 R68, R88.reuse, R110, R68 ;  /* 0x0000006e5844723c */ /* 0x041fe20000001844 */
[----:B------:R-:W-:Y:S05]  /*67d0*/  LDSM.16.M88.4 R108, [R122+UR6+0x4080] ;  /* 0x004080067a6c783b */ /* 0x000fea0008000200 */
[----:B------:R-:W-:Y:S01]  /*67e0*/  HMMA.16816.F32 R100, R88, R114, R100 ;  /* 0x000000725864723c */ /* 0x000fe20000001864 */
[----:B------:R0:W3:Y:S04]  /*67f0*/  LDSM.16.M88.4 R88, [R87+UR6+0x4080] ;  /* 0x004080065758783b */ /* 0x0000e80008000200 */
[----:B------:R-:W-:Y:S01]  /*6800*/  LDSM.16.M88.4 R112, [R122+UR6+0x5080] ;  /* 0x005080067a70783b */ /* 0x000fe20008000200 */
[C---:B-1----:R-:W-:Y:S01]  /*6810*/  HMMA.16816.F32 R64, R96.reuse, R76, R64 ;  /* 0x0000004c6040723c */ /* 0x042fe20000001840 */
[----:B------:R-:W1:Y:S01]  /*6820*/  S2R R143, SR_CTAID.X ;  /* 0x00000000008f7919 */ /* 0x000e620000002500 */
[----:B0-----:R-:W0:Y:S04]  /*6830*/  LDC R87, c[0x0][0x254] ;  /* 0x00009500ff577b82 */ /* 0x001e280000000800 */
[----:B--2---:R-:W-:Y:S06]  /*6840*/  HMMA.16816.F32 R92, R96, R116, R92 ;  /* 0x00000074605c723c */ /* 0x004fec000000185c */
[C---:B------:R-:W-:Y:S01]  /*6850*/  HMMA.16816.F32 R96, R104.reuse, R76, R68 ;  /* 0x0000004c6860723c */ /* 0x040fe20000001844 */
[----:B------:R-:W-:Y:S05]  /*6860*/  LDSM.16.M88.4 R68, [R123+UR6+0x2080] ;  /* 0x002080067b44783b */ /* 0x000fea0008000200 */
[----:B------:R-:W-:Y:S01]  /*6870*/  HMMA.16816.F32 R104, R104, R116, R100 ;  /* 0x000000746868723c */ /* 0x000fe20000001864 */
[----:B------:R-:W2:Y:S05]  /*6880*/  LDSM.16.M88.4 R100, [R123+UR6+0x80] ;  /* 0x000080067b64783b */ /* 0x000eaa0008000200 */
[C---:B---3--:R-:W-:Y:S06]  /*6890*/  HMMA.16816.F32 R64, R88.reuse, R78, R64 ;  /* 0x0000004e5840723c */ /* 0x048fec0000001840 */
[----:B------:R-:W-:Y:S01]  /*68a0*/  HMMA.16816.F32 R92, R88, R118, R92 ;  /* 0x00000076585c723c */ /* 0x000fe2000000185c */
[----:B------:R-:W-:Y:S05]  /*68b0*/  LDSM.16.M88.4 R88, [R124+UR6+0x5080] ;  /* 0x005080067c58783b */ /* 0x000fea0008000200 */
[C---:B------:R-:W-:Y:S01]  /*68c0*/  HMMA.16816.F32 R96, R72.reuse, R78, R96 ;  /* 0x0000004e4860723c */ /* 0x040fe20000001860 */
[----:B------:R-:W3:Y:S05]  /*68d0*/  LDSM.16.M88.4 R76, [R124+UR6+0x4080] ;  /* 0x004080067c4c783b */ /* 0x000eea0008000200 */
[----:B------:R-:W-:Y:S01]  /*68e0*/  HMMA.16816.F32 R104, R72, R118, R104 ;  /* 0x000000764868723c */ /* 0x000fe20000001868 */
[----:B-1----:R-:W-:Y:S01]  /*68f0*/  IMAD.SHL.U32 R143, R143, 0x20, RZ ;  /* 0x000000208f8f7824 */ /* 0x002fe200078e00ff */
[----:B------:R-:W-:-:S04]  /*6900*/  UIADD3 UR4, UR4, 0x80, URZ ;  /* 0x0000008004047890 */ /* 0x000fc8000fffe03f */
[C---:B--2---:R-:W-:Y:S06]  /*6910*/  HMMA.16816.F32 R64, R108.reuse, R100, R64 ;  /* 0x000000646c40723c */ /* 0x044fec0000001840 */
[----:B------:R-:W-:Y:S06]  /*6920*/  HMMA.16816.F32 R92, R108, R68, R92 ;  /* 0x000000446c5c723c */ /* 0x000fec000000185c */
[C---:B------:R-:W-:Y:S01]  /*6930*/  HMMA.16816.F32 R96, R112.reuse, R100, R96 ;  /* 0x000000647060723c */ /* 0x040fe20000001860 */
[----:B------:R-:W1:Y:S05]  /*6940*/  LDC R100, c[0x0][0x264] ;  /* 0x00009900ff647b82 */ /* 0x000e6a0000000800 */
[----:B------:R-:W-:Y:S01]  /*6950*/  HMMA.16816.F32 R104, R112, R68, R104 ;  /* 0x000000447068723c */ /* 0x000fe20000001868 */
[----:B------:R-:W-:-:S05]  /*6960*/  VIADD R143, R143, 0x20 ;  /* 0x000000208f8f7836 */ /* 0x000fca0000000000 */
[----:B------:R-:W-:Y:S01]  /*6970*/  ISETP.LE.AND P1, PT, R143, UR4, PT ;  /* 0x000000048f007c0c */ /* 0x000fe2000bf23270 */
[----:B---3--:R-:W-:Y:S01]  /*6980*/  HMMA.16816.F32 R72, R76, R102, R64 ;  /* 0x000000664c48723c */ /* 0x008fe20000001840 */
[----:B------:R-:W-:Y:S01]  /*6990*/  FFMA R6, R3, R6, R86 ;  /* 0x0000000603067223 */ /* 0x000fe20000000056 */
[----:B------:R-:W-:Y:S01]  /*69a0*/  FFMA R7, R5, R7, R85 ;  /* 0x0000000705077223 */ /* 0x000fe20000000055 */
[----:B------:R-:W-:-:S03]  /*69b0*/  FFMA R13, R4, R13, R84 ;  /* 0x0000000d040d7223 */ /* 0x000fc60000000054 */
[----:B------:R-:W-:Y:S01]  /*69c0*/  HMMA.16816.F32 R64, R76, R70, R92 ;  /* 0x000000464c40723c */ /* 0x000fe2000000185c */
[----:B------:R-:W-:Y:S01]  /*69d0*/  FFMA R0, R138, R0, R155 ;  /* 0x000000008a007223 */ /* 0x000fe2000000009b */
[----:B0-----:R-:W-:Y:S01]  /*69e0*/  LEA R12, R87, R12, 0x7 ;  /* 0x0000000c570c7211 */ /* 0x001fe200078e38ff */
[----:B------:R-:W-:-:S03]  /*69f0*/  IMAD.MOV.U32 R4, RZ, RZ, R80 ;  /* 0x000000ffff047224 */ /* 0x000fc600078e0050 */
[----:B------:R-:W-:Y:S01]  /*6a00*/  HMMA.16816.F32 R76, R88, R102, R96 ;  /* 0x00000066584c723c */ /* 0x000fe20000001860 */
[----:B-1----:R-:W-:Y:S01]  /*6a10*/  IMAD R2, R100, 0x80, R2 ;  /* 0x0000008064027824 */ /* 0x002fe200078e0202 */
[----:B------:R-:W-:Y:S01]  /*6a20*/  MOV R5, R83 ;  /* 0x0000005300057202 */ /* 0x000fe20000000f00 */
[----:B------:R-:W-:-:S03]  /*6a30*/  IMAD.MOV.U32 R174, RZ, RZ, R81 ;  /* 0x000000ffffae7224 */ /* 0x000fc600078e0051 */
[----:B------:R-:W-:Y:S01]  /*6a40*/  HMMA.16816.F32 R68, R88, R70, R104 ;  /* 0x000000465844723c */ /* 0x000fe20000001868 */
[----:B------:R-:W-:Y:S01]  /*6a50*/  IMAD.MOV.U32 R3, RZ, RZ, R82 ;  /* 0x000000ffff037224 */ /* 0x000fe200078e0052 */
[----:B------:R-:W-:-:S07]  /*6a60*/  NOP ;  /* 0x0000000000007918 */ /* 0x000fce0000000000 */
[----:B------:R-:W-:-:S15]  /*6a70*/  @!P1 BRA `(.L_x_1) ;  /* 0xffffffbc00c09947 */ /* 0x000fde000383ffff */
.L_x_0:
[----:B------:R-:W1:Y:S01]  /*6a80*/  S2R R2, SR_TID.X ;  /* 0x0000000000027919 */ /* 0x000e620000002100 */
[----:B------:R-:W-:Y:S01]  /*6a90*/  IMAD.MOV.U32 R15, RZ, RZ, R7 ;  /* 0x000000ffff0f7224 */ /* 0x000fe200078e0007 */
[----:B------:R-:W-:Y:S01]  /*6aa0*/  ULDC.64 UR4, c[0x0][0x270] ;  /* 0x00009c0000047ab9 */ /* 0x000fe20000000a00 */
[----:B------:R-:W-:Y:S01]  /*6ab0*/  IMAD.MOV.U32 R14, RZ, RZ, R13 ;  /* 0x000000ffff0e7224 */ /* 0x000fe200078e000d */
[----:B------:R-:W-:Y:S01]  /*6ac0*/  MOV R13, R0 ;  /* 0x00000000000d7202 */ /* 0x000fe20000000f00 */
[----:B------:R-:W-:Y:S02]  /*6ad0*/  IMAD.MOV.U32 R20, RZ, RZ, R6 ;  /* 0x000000ffff147224 */ /* 0x000fe400078e0006 */
[C---:B------:R-:W-:Y:S01]  /*6ae0*/  FMUL R0, R15.reuse, 8388608 ;  /* 0x4b0000000f007820 */ /* 0x040fe20000400000 */
[----:B------:R-:W-:Y:S01]  /*6af0*/  FSETP.GEU.AND P2, PT, R15, 1.175494350822287508e-38, PT ;  /* 0x008000000f00780b */ /* 0x000fe20003f4e000 */
[----:B------:R-:W-:Y:S01]  /*6b00*/  IMAD.MOV.U32 R23, RZ, RZ, 0x3dc6b27f ;  /* 0x3dc6b27fff177424 */ /* 0x000fe200078e00ff */
[C---:B------:R-:W-:Y:S01]  /*6b10*/  FSETP.GT.AND P6, PT, |R13|.reuse, 8.50705917302346158658e+37, PT ;  /* 0x7e8000000d00780b */ /* 0x040fe20003fc4200 */
[C---:B------:R-:W-:Y:S01]  /*6b20*/  FMUL R6, R13.reuse, 8388608 ;  /* 0x4b0000000d067820 */ /* 0x040fe20000400000 */
[----:B------:R-:W-:Y:S01]  /*6b30*/  FSETP.GEU.AND P1, PT, R14, 1.175494350822287508e-38, PT ;  /* 0x008000000e00780b */ /* 0x000fe20003f2e000 */
[----:B------:R-:W0:Y:S01]  /*6b40*/  S2R R84, SR_CTAID.X ;  /* 0x0000000000547919 */ /* 0x000e220000002500 */
[----:B------:R-:W-:Y:S01]  /*6b50*/  FSETP.GEU.AND P3, PT, R20, 1.175494350822287508e-38, PT ;  /* 0x008000001400780b */ /* 0x000fe20003f6e000 */
[----:B------:R-:W-:Y:S01]  /*6b60*/  UIMAD UR4, UR7, UR4, URZ ;  /* 0x00000004070472a4 */ /* 0x000fe2000f8e023f */
[----:B------:R-:W-:Y:S01]  /*6b70*/  FSEL R31, R0, R15, !P2 ;  /* 0x0000000f001f7208 */ /* 0x000fe20005000000 */
[----:B------:R-:W2:Y:S01]  /*6b80*/  S2R R85, SR_TID.X ;  /* 0x0000000000557919 */ /* 0x000ea20000002100 */
[C---:B------:R-:W-:Y:S01]  /*6b90*/  FSETP.GEU.AND P5, PT, |R13|.reuse, 1.175494350822287508e-38, PT ;  /* 0x008000000d00780b */ /* 0x040fe20003fae200 */
[----:B------:R-:W-:Y:S01]  /*6ba0*/  USHF.L.U32 UR8, UR4, 0x1, URZ ;  /* 0x0000000104087899 */ /* 0x000fe2000800063f */
[----:B------:R-:W-:-:S02]  /*6bb0*/  FSETP.GEU.AND P4, PT, R13, 1.175494350822287508e-38, PT ;  /* 0x008000000d00780b */ /* 0x000fc40003f8e000 */
[----:B------:R-:W-:Y:S01]  /*6bc0*/  FSEL R0, RZ, -23, P2 ;  /* 0xc1b80000ff007808 */ /* 0x000fe20001000000 */
[----:B------:R-:W-:Y:S01]  /*6bd0*/  @P6 FMUL R71, R71, 0.25 ;  /* 0x3e80000047476820 */ /* 0x000fe20000400000 */
[----:B------:R-:W-:Y:S01]  /*6be0*/  FSEL R44, R6, R13, !P4 ;  /* 0x0000000d062c7208 */ /* 0x000fe20006000000 */
[----:B------:R-:W-:Y:S01]  /*6bf0*/  @P6 FMUL R13, R13, 0.25 ;  /* 0x3e8000000d0d6820 */ /* 0x000fe20000400000 */
[----:B------:R-:W-:Y:S01]  /*6c00*/  @P6 FMUL R70, R70, 0.25 ;  /* 0x3e80000046466820 */ /* 0x000fe20000400000 */
[----:B------:R-:W-:Y:S01]  /*6c10*/  @P6 FMUL R79, R79, 0.25 ;  /* 0x3e8000004f4f6820 */ /* 0x000fe20000400000 */
[----:B------:R-:W-:Y:S01]  /*6c20*/  @P6 FMUL R78, R78, 0.25 ;  /* 0x3e8000004e4e6820 */ /* 0x000fe20000400000 */
[----:B------:R-:W-:Y:S02]  /*6c30*/  FSETP.GT.AND P6, PT, |R14|, 8.50705917302346158658e+37, PT ;  /* 0x7e8000000e00780b */ /* 0x000fe40003fc4200 */
[----:B------:R-:W-:Y:S01]  /*6c40*/  @!P5 FMUL R13, R13, 16777216 ;  /* 0x4b8000000d0dd820 */ /* 0x000fe20000400000 */
[----:B------:R-:W-:Y:S01]  /*6c50*/  FSEL R7, RZ, -23, P3 ;  /* 0xc1b80000ff077808 */ /* 0x000fe20001800000 */
[C---:B-1----:R-:W-:Y:S01]  /*6c60*/  IMAD.SHL.U32 R3, R2.reuse, 0x2, RZ ;  /* 0x0000000202037824 */ /* 0x042fe200078e00ff */
[--C-:B------:R-:W-:Y:S01]  /*6c70*/  SHF.R.S32.HI R4, RZ, 0x3, R2.reuse ;  /* 0x00000003ff047819 */ /* 0x100fe20000011402 */
[C---:B------:R-:W-:Y:S01]  /*6c80*/  IMAD.SHL.U32 R9, R2.reuse, 0x4, RZ ;  /* 0x0000000402097824 */ /* 0x040fe200078e00ff */
[----:B------:R-:W-:Y:S01]  /*6c90*/  LOP3.LUT R12, R2, 0x60, RZ, 0xc0, !PT ;  /* 0x00000060020c7812 */ /* 0x000fe200078ec0ff */
[----:B------:R-:W-:Y:S01]  /*6ca0*/  @!P5 FMUL R71, R71, 16777216 ;  /* 0x4b8000004747d820 */ /* 0x000fe20000400000 */
[----:B------:R-:W-:Y:S01]  /*6cb0*/  SGXT R4, R4, 0x1 ;  /* 0x000000010404781a */ /* 0x000fe20000000200 */
[----:B------:R-:W-:Y:S01]  /*6cc0*/  @!P5 FMUL R70, R70, 16777216 ;  /* 0x4b8000004646d820 */ /* 0x000fe20000400000 */
[----:B------:R-:W-:Y:S01]  /*6cd0*/  LOP3.LUT R3, R3, 0x3c, RZ, 0xc0, !PT ;  /* 0x0000003c03037812 */ /* 0x000fe200078ec0ff */
[----:B------:R-:W-:Y:S01]  /*6ce0*/  @!P5 FMUL R79, R79, 16777216 ;  /* 0x4b8000004f4fd820 */ /* 0x000fe20000400000 */
[--C-:B------:R-:W-:Y:S01]  /*6cf0*/  SHF.R.S32.HI R8, RZ, 0x4, R2.reuse ;  /* 0x00000004ff087819 */ /* 0x100fe20000011402 */
[----:B------:R-:W-:Y:S01]  /*6d00*/  @!P5 FMUL R78, R78, 16777216 ;  /* 0x4b8000004e4ed820 */ /* 0x000fe20000400000 */
[----:B------:R-:W-:Y:S01]  /*6d10*/  LOP3.LUT R5, R4, 0x440, RZ, 0xc0, !PT ;  /* 0x0000044004057812 */ /* 0x000fe200078ec0ff */
[----:B------:R-:W-:Y:S01]  /*6d20*/  IMAD R4, R12, 0x8, R3 ;  /* 0x000000080c047824 */ /* 0x000fe200078e0203 */
[C---:B------:R-:W-:Y:S01]  /*6d30*/  LOP3.LUT R10, R2.reuse, 0x7, RZ, 0xc0, !PT ;  /* 0x00000007020a7812 */ /* 0x040fe200078ec0ff */
[----:B------:R-:W-:Y:S01]  /*6d40*/  @P6 FMUL R65, R65, 0.25 ;  /* 0x3e80000041416820 */ /* 0x000fe20000400000 */
[----:B------:R-:W-:Y:S01]  /*6d50*/  SHF.L.U32 R3, R2, 0x6, RZ ;  /* 0x0000000602037819 */ /* 0x000fe200000006ff */
[----:B------:R-:W-:Y:S01]  /*6d60*/  @P6 FMUL R64, R64, 0.25 ;  /* 0x3e80000040406820 */ /* 0x000fe20000400000 */
[----:B------:R-:W-:Y:S01]  /*6d70*/  SGXT R8, R8, 0x1 ;  /* 0x000000010808781a */ /* 0x000fe20000000200 */
[----:B------:R-:W-:Y:S01]  /*6d80*/  IMAD R5, R10, 0x8, R5 ;  /* 0x000000080a057824 */ /* 0x000fe200078e0205 */
[----:B------:R-:W-:Y:S01]  /*6d90*/  LOP3.LUT R3, R3, 0x40, RZ, 0xc0, !PT ;  /* 0x0000004003037812 */ /* 0x000fe200078ec0ff */
[----:B------:R-:W-:Y:S01]  /*6da0*/  @P6 FMUL R73, R73, 0.25 ;  /* 0x3e80000049496820 */ /* 0x000fe20000400000 */
[----:B------:R-:W-:Y:S01]  /*6db0*/  LOP3.LUT R8, R8, 0x804, RZ, 0xc0, !PT ;  /* 0x0000080408087812 */ /* 0x000fe200078ec0ff */
[----:B------:R-:W-:Y:S01]  /*6dc0*/  @P6 FMUL R72, R72, 0.25 ;  /* 0x3e80000048486820 */ /* 0x000fe20000400000 */
[----:B------:R-:W-:Y:S01]  /*6dd0*/  LOP3.LUT R5, R5, 0x40, R2, 0x78, !PT ;  /* 0x0000004005057812 */ /* 0x000fe200078e7802 */
[----:B------:R-:W-:Y:S01]  /*6de0*/  IMAD.IADD R30, R3, 0x1, R4 ;  /* 0x00000001031e7824 */ /* 0x000fe200078e0204 */
[----:B------:R-:W-:Y:S01]  /*6df0*/  LOP3.LUT R8, R8, 0x80, R9, 0xf8, !PT ;  /* 0x0000008008087812 */ /* 0x000fe200078ef809 */
[----:B------:R-:W-:Y:S01]  /*6e00*/  FMUL R3, R14, 8388608 ;  /* 0x4b0000000e037820 */ /* 0x000fe20000400000 */
[----:B------:R-:W-:Y:S01]  /*6e10*/  SHF.R.U32.HI R4, RZ, 0x1, R2 ;  /* 0x00000001ff047819 */ /* 0x000fe20000011602 */
[----:B0-----:R-:W-:Y:S01]  /*6e20*/  IMAD.SHL.U32 R84, R84, 0x20, RZ ;  /* 0x0000002054547824 */ /* 0x001fe200078e00ff */
[----:B------:R-:W-:Y:S01]  /*6e30*/  LOP3.LUT R32, R8, R5, RZ, 0xfc, !PT ;  /* 0x0000000508207212 */ /* 0x000fe200078efcff */
[----:B------:R-:W-:Y:S01]  /*6e40*/  BAR.SYNC.DEFER_BLOCKING 0x0 ;  /* 0x0000000000007b1d */ /* 0x000fe20000010000 */
[----:B------:R-:W-:-:S02]  /*6e50*/  LOP3.LUT R5, R4, 0xc, RZ, 0xc0, !PT ;  /* 0x0000000c04057812 */ /* 0x000fc400078ec0ff */
[----:B------:R-:W-:Y:S02]  /*6e60*/  LEA R10, R10, UR6, 0x4 ;  /* 0x000000060a0a7c11 */ /* 0x000fe4000f8e20ff */
[----:B------:R-:W-:Y:S02]  /*6e70*/  FSEL R29, R3, R14, !P1 ;  /* 0x0000000e031d7208 */ /* 0x000fe40004800000 */
[----:B------:R-:W-:Y:S01]  /*6e80*/  LOP3.LUT R9, R2, 0x7f, RZ, 0xc0, !PT ;  /* 0x0000007f02097812 */ /* 0x000fe200078ec0ff */
[----:B------:R-:W-:Y:S02]  /*6e90*/  IMAD.IADD R40, R5, 0x1, R10 ;  /* 0x0000000105287824 */ /* 0x000fe400078e020a */
[----:B------:R-:W-:Y:S01]  /*6ea0*/  FMUL R5, R20, 8388608 ;  /* 0x4b00000014057820 */ /* 0x000fe20000400000 */
[----:B------:R-:W-:Y:S02]  /*6eb0*/  IADD3 R3, R29, -0x3f3504f3, RZ ;  /* 0xc0cafb0d1d037810 */ /* 0x000fe40007ffe0ff */
[----:B------:R-:W-:Y:S01]  /*6ec0*/  ISETP.GE.U32.AND P0, PT, R9, 0x20, PT ;  /* 0x000000200900780c */ /* 0x000fe20003f06070 */
[----:B------:R-:W-:Y:S01]  /*6ed0*/  VIADD R9, R44, 0xc0cafb0d ;  /* 0xc0cafb0d2c097836 */ /* 0x000fe20000000000 */
[----:B------:R-:W-:Y:S01]  /*6ee0*/  FSEL R33, R5, R20, !P3 ;  /* 0x0000001405217208 */ /* 0x000fe20005800000 */
[----:B------:R-:W-:Y:S01]  /*6ef0*/  VIADD R5, R31, 0xc0cafb0d ;  /* 0xc0cafb0d1f057836 */ /* 0x000fe20000000000 */
[----:B------:R-:W-:-:S02]  /*6f00*/  LOP3.LUT R4, R3, 0xff800000, RZ, 0xc0, !PT ;  /* 0xff80000003047812 */ /* 0x000fc400078ec0ff */
[----:B------:R-:W-:Y:S02]  /*6f10*/  FSEL R3, RZ, -23, P1 ;  /* 0xc1b80000ff037808 */ /* 0x000fe40000800000 */
[----:B------:R-:W-:Y:S02]  /*6f20*/  LOP3.LUT R6, R5, 0xff800000, RZ, 0xc0, !PT ;  /* 0xff80000005067812 */ /* 0x000fe400078ec0ff */
[----:B------:R-:W-:Y:S02]  /*6f30*/  I2FP.F32.S32 R8, R4 ;  /* 0x0000000400087245 */ /* 0x000fe40000201400 */
[----:B------:R-:W-:Y:S01]  /*6f40*/  I2FP.F32.S32 R5, R6 ;  /* 0x0000000600057245 */ /* 0x000fe20000201400 */
[----:B------:R-:W-:Y:S01]  /*6f50*/  IMAD.IADD R6, R31, 0x1, -R6 ;  /* 0x000000011f067824 */ /* 0x000fe200078e0a06 */
[----:B------:R-:W-:Y:S01]  /*6f60*/  FSETP.GT.AND P1, PT, |R15|, 8.50705917302346158658e+37, PT ;  /* 0x7e8000000f00780b */ /* 0x000fe20003f24200 */
[----:B------:R-:W-:Y:S01]  /*6f70*/  FFMA.FTZ R3, R8, 1.1920928955078125e-07, R3 ;  /* 0x3400000008037823 */ /* 0x000fe20000010003 */
[----:B------:R-:W-:Y:S01]  /*6f80*/  FSETP.GT.AND P2, PT, |R20|, 8.50705917302346158658e+37, PT ;  /* 0x7e8000001400780b */ /* 0x000fe20003f44200 */
[----:B------:R-:W-:Y:S01]  /*6f90*/  FFMA.FTZ R0, R5, 1.1920928955078125e-07, R0 ;  /* 0x3400000005007823 */ /* 0x000fe20000010000 */
[----:B------:R-:W-:Y:S01]  /*6fa0*/  LOP3.LUT R11, R9, 0xff800000, RZ, 0xc0, !PT ;  /* 0xff800000090b7812 */ /* 0x000fe200078ec0ff */
[----:B------:R-:W0:Y:S01]  /*6fb0*/  MUFU.RCP R5, R13 ;  /* 0x0000000d00057308 */ /* 0x000e220000001000 */
[C---:B------:R-:W-:Y:S01]  /*6fc0*/  FSETP.GEU.AND P3, PT, |R14|.reuse, 1.175494350822287508e-38, PT ;  /* 0x008000000e00780b */ /* 0x040fe20003f6e200 */
[----:B------:R-:W-:Y:S01]  /*6fd0*/  VIADD R8, R33, 0xc0cafb0d ;  /* 0xc0cafb0d21087836 */ /* 0x000fe20000000000 */
[----:B------:R-:W-:Y:S01]  /*6fe0*/  FSEL R9, RZ, -23, P4 ;  /* 0xc1b80000ff097808 */ /* 0x000fe20002000000 */
[----:B------:R-:W-:Y:S01]  /*6ff0*/  @P6 FMUL R14, R14, 0.25 ;  /* 0x3e8000000e0e6820 */ /* 0x000fe20000400000 */
[C---:B------:R-:W-:Y:S01]  /*7000*/  FSETP.GEU.AND P4, PT, |R15|.reuse, 1.175494350822287508e-38, PT ;  /* 0x008000000f00780b */ /* 0x040fe20003f8e200 */
[----:B------:R-:W-:Y:S01]  /*7010*/  FADD R6, R6, -1 ;  /* 0xbf80000006067421 */ /* 0x000fe20000000000 */
[----:B------:R-:W-:Y:S01]  /*7020*/  FSETP.GEU.AND P5, PT, |R20|, 1.175494350822287508e-38, PT ;  /* 0x008000001400780b */ /* 0x000fe20003fae200 */
[----:B------:R-:W-:Y:S01]  /*7030*/  @P1 FMUL R15, R15, 0.25 ;  /* 0x3e8000000f0f1820 */ /* 0x000fe20000400000 */
[----:B------:R-:W-:Y:S01]  /*7040*/  LOP3.LUT R8, R8, 0xff800000, RZ, 0xc0, !PT ;  /* 0xff80000008087812 */ /* 0x000fe200078ec0ff */
[----:B------:R-:W-:Y:S01]  /*7050*/  @P2 FMUL R20, R20, 0.25 ;  /* 0x3e80000014142820 */ /* 0x000fe20000400000 */
[----:B------:R-:W-:Y:S01]  /*7060*/  I2FP.F32.S32 R12, R11 ;  /* 0x0000000b000c7245 */ /* 0x000fe20000201400 */
[----:B------:R-:W-:Y:S01]  /*7070*/  @P1 FMUL R67, R67, 0.25 ;  /* 0x3e80000043431820 */ /* 0x000fe20000400000 */
[----:B------:R-:W-:Y:S01]  /*7080*/  I2FP.F32.S32 R10, R8 ;  /* 0x00000008000a7245 */ /* 0x000fe20000201400 */
[----:B------:R-:W-:Y:S01]  /*7090*/  @!P3 FMUL R14, R14, 16777216 ;  /* 0x4b8000000e0eb820 */ /* 0x000fe20000400000 */
[----:B------:R-:W-:Y:S01]  /*70a0*/  @P1 FMUL R66, R66, 0.25 ;  /* 0x3e80000042421820 */ /* 0x000fe20000400000 */
[----:B------:R-:W-:Y:S01]  /*70b0*/  FFMA.FTZ R12, R12, 1.1920928955078125e-07, R9 ;  /* 0x340000000c0c7823 */ /* 0x000fe20000010009 */
[----:B0-----:R-:W-:Y:S01]  /*70c0*/  FMUL R9, R5, R70 ;  /* 0x0000004605097220 */ /* 0x001fe20000400000 */
[----:B------:R-:W-:Y:S01]  /*70d0*/  @!P4 FMUL R15, R15, 16777216 ;  /* 0x4b8000000f0fc820 */ /* 0x000fe20000400000 */
[----:B------:R-:W-:Y:S01]  /*70e0*/  FFMA.FTZ R10, R10, 1.1920928955078125e-07, R7 ;  /* 0x340000000a0a7823 */ /* 0x000fe20000010007 */
[----:B------:R-:W-:Y:S01]  /*70f0*/  @!P5 FMUL R20, R20, 16777216 ;  /* 0x4b8000001414d820 */ /* 0x000fe20000400000 */
[C---:B------:R-:W-:Y:S01]  /*7100*/  FMUL R7, R5.reuse, R71 ;  /* 0x0000004705077220 */ /* 0x040fe20000400000 */
[----:B------:R-:W0:Y:S01]  /*7110*/  MUFU.RCP R13, R15 ;  /* 0x0000000f000d7308 */ /* 0x000e220000001000 */
[C---:B------:R-:W-:Y:S01]  /*7120*/  FMUL R16, R5.reuse, R79 ;  /* 0x0000004f05107220 */ /* 0x040fe20000400000 */
[----:B------:R-:W-:Y:S01]  /*7130*/  FMUL R18, R5, R78 ;  /* 0x0000004e05127220 */ /* 0x000fe20000400000 */
[----:B------:R-:W-:Y:S01]  /*7140*/  @P1 FMUL R75, R75, 0.25 ;  /* 0x3e8000004b4b1820 */ /* 0x000fe20000400000 */
[----:B------:R-:W-:Y:S01]  /*7150*/  @P1 FMUL R74, R74, 0.25 ;  /* 0x3e8000004a4a1820 */ /* 0x000fe20000400000 */
[----:B------:R-:W-:Y:S01]  /*7160*/  @P2 FMUL R69, R69, 0.25 ;  /* 0x3e80000045452820 */ /* 0x000fe20000400000 */
[----:B------:R-:W-:Y:S01]  /*7170*/  @P2 FMUL R68, R68, 0.25 ;  /* 0x3e80000044442820 */ /* 0x000fe20000400000 */
[----:B------:R-:W-:Y:S01]  /*7180*/  @P2 FMUL R77, R77, 0.25 ;  /* 0x3e8000004d4d2820 */ /* 0x000fe20000400000 */
[----:B------:R-:W1:Y:S01]  /*7190*/  MUFU.RCP R14, R14 ;  /* 0x0000000e000e7308 */ /* 0x000e620000001000 */
[----:B------:R-:W-:Y:S01]  /*71a0*/  @P2 FMUL R76, R76, 0.25 ;  /* 0x3e8000004c4c2820 */ /* 0x000fe20000400000 */
[----:B------:R-:W-:Y:S01]  /*71b0*/  @!P4 FMUL R67, R67, 16777216 ;  /* 0x4b8000004343c820 */ /* 0x000fe20000400000 */
[----:B------:R-:W-:Y:S01]  /*71c0*/  @!P4 FMUL R66, R66, 16777216 ;  /* 0x4b8000004242c820 */ /* 0x000fe20000400000 */
[----:B------:R-:W-:Y:S01]  /*71d0*/  @!P4 FMUL R75, R75, 16777216 ;  /* 0x4b8000004b4bc820 */ /* 0x000fe20000400000 */
[----:B------:R-:W-:Y:S01]  /*71e0*/  @!P4 FMUL R74, R74, 16777216 ;  /* 0x4b8000004a4ac820 */ /* 0x000fe20000400000 */
[----:B------:R-:W-:Y:S01]  /*71f0*/  @!P3 FMUL R65, R65, 16777216 ;  /* 0x4b8000004141b820 */ /* 0x000fe20000400000 */
[----:B------:R-:W-:Y:S01]  /*7200*/  @!P3 FMUL R64, R64, 16777216 ;  /* 0x4b8000004040b820 */ /* 0x000fe20000400000 */
[----:B------:R-:W3:Y:S01]  /*7210*/  MUFU.RCP R5, R20 ;  /* 0x0000001400057308 */ /* 0x000ee20000001000 */
[----:B------:R-:W-:Y:S01]  /*7220*/  @!P3 FMUL R73, R73, 16777216 ;  /* 0x4b8000004949b820 */ /* 0x000fe20000400000 */
[----:B------:R-:W-:Y:S01]  /*7230*/  @!P3 FMUL R72, R72, 16777216 ;  /* 0x4b8000004848b820 */ /* 0x000fe20000400000 */
[----:B------:R-:W-:Y:S01]  /*7240*/  @!P5 FMUL R69, R69, 16777216 ;  /* 0x4b8000004545d820 */ /* 0x000fe20000400000 */
[----:B------:R-:W-:Y:S01]  /*7250*/  @!P5 FMUL R68, R68, 16777216 ;  /* 0x4b8000004444d820 */ /* 0x000fe20000400000 */
[----:B------:R-:W-:Y:S01]  /*7260*/  @!P5 FMUL R77, R77, 16777216 ;  /* 0x4b8000004d4dd820 */ /* 0x000fe20000400000 */
[----:B------:R-:W-:Y:S01]  /*7270*/  @!P5 FMUL R76, R76, 16777216 ;  /* 0x4b8000004c4cd820 */ /* 0x000fe20000400000 */
[C---:B0-----:R-:W-:Y:S01]  /*7280*/  FMUL R15, R13.reuse, R67 ;  /* 0x000000430d0f7220 */ /* 0x041fe20000400000 */
[C---:B------:R-:W-:Y:S01]  /*7290*/  FMUL R17, R13.reuse, R66 ;  /* 0x000000420d117220 */ /* 0x040fe20000400000 */
[C---:B------:R-:W-:Y:S01]  /*72a0*/  FMUL R22, R13.reuse, R75 ;  /* 0x0000004b0d167220 */ /* 0x040fe20000400000 */
[----:B------:R-:W-:Y:S01]  /*72b0*/  FMUL R24, R13, R74 ;  /* 0x0000004a0d187220 */ /* 0x000fe20000400000 */
[C---:B-1----:R-:W-:Y:S01]  /*72c0*/  FMUL R19, R14.reuse, R65 ;  /* 0x000000410e137220 */ /* 0x042fe20000400000 */
[C---:B------:R-:W-:Y:S01]  /*72d0*/  FMUL R21, R14.reuse, R64 ;  /* 0x000000400e157220 */ /* 0x040fe20000400000 */
[C---:B------:R-:W-:Y:S01]  /*72e0*/  FMUL R26, R14.reuse, R73 ;  /* 0x000000490e1a7220 */ /* 0x040fe20000400000 */
[----:B------:R-:W-:Y:S01]  /*72f0*/  FMUL R28, R14, R72 ;  /* 0x000000480e1c7220 */ /* 0x000fe20000400000 */
[----:B------:R-:W-:Y:S01]  /*7300*/  F2FP.F16.F32.PACK_AB R9, R9, R18 ;  /* 0x000000120909723e */ /* 0x000fe200000000ff */
[----:B------:R-:W-:-:S02]  /*7310*/  IMAD.IADD R8, R33, 0x1, -R8 ;  /* 0x0000000121087824 */ /* 0x000fc400078e0a08 */
[C---:B---3--:R-:W-:Y:S01]  /*7320*/  FMUL R13, R5.reuse, R69 ;  /* 0x00000045050d7220 */ /* 0x048fe20000400000 */
[C---:B------:R-:W-:Y:S01]  /*7330*/  FMUL R14, R5.reuse, R68 ;  /* 0x00000044050e7220 */ /* 0x040fe20000400000 */
[C---:B------:R-:W-:Y:S01]  /*7340*/  FMUL R20, R5.reuse, R77 ;  /* 0x0000004d05147220 */ /* 0x040fe20000400000 */
[----:B------:R-:W-:Y:S01]  /*7350*/  FMUL R5, R5, R76 ;  /* 0x0000004c05057220 */ /* 0x000fe20000400000 */
[----:B------:R-:W-:Y:S01]  /*7360*/  F2FP.F16.F32.PACK_AB R21, R21, R28 ;  /* 0x0000001c1515723e */ /* 0x000fe200000000ff */
[----:B------:R-:W-:Y:S01]  /*7370*/  FADD R8, R8, -1 ;  /* 0xbf80000008087421 */ /* 0x000fe20000000000 */
[----:B------:R-:W-:Y:S02]  /*7380*/  F2FP.F16.F32.PACK_AB R19, R19, R26 ;  /* 0x0000001a1313723e */ /* 0x000fe400000000ff */
[----:B------:R-:W-:Y:S01]  /*7390*/  F2FP.F16.F32.PACK_AB R17, R17, R24 ;  /* 0x000000181111723e */ /* 0x000fe200000000ff */
[----:B------:R-:W-:Y:S01]  /*73a0*/  STS [R30+UR6], R21 ;  /* 0x000000151e007988 */ /* 0x000fe20008000806 */
[----:B------:R-:W-:-:S02]  /*73b0*/  F2FP.F16.F32.PACK_AB R15, R15, R22 ;  /* 0x000000160f0f723e */ /* 0x000fc400000000ff */
[----:B------:R-:W-:Y:S01]  /*73c0*/  F2FP.F16.F32.PACK_AB R16, R7, R16 ;  /* 0x000000100710723e */ /* 0x000fe200000000ff */
[----:B------:R-:W-:Y:S01]  /*73d0*/  STS [R30+UR6+0x80], R19 ;  /* 0x000080131e007988 */ /* 0x000fe20008000806 */
[----:B------:R-:W-:Y:S01]  /*73e0*/  LOP3.LUT R18, R30, 0x40, RZ, 0x3c, !PT ;  /* 0x000000401e127812 */ /* 0x000fe200078e3cff */
[----:B------:R-:W0:Y:S01]  /*73f0*/  LDC R22, c[0x0][0x278] ;  /* 0x00009e00ff167b82 */ /* 0x000e220000000800 */
[----:B------:R-:W-:Y:S02]  /*7400*/  F2FP.F16.F32.PACK_AB R14, R14, R5 ;  /* 0x000000050e0e723e */ /* 0x000fe400000000ff */
[----:B------:R-:W-:Y:S01]  /*7410*/  F2FP.F16.F32.PACK_AB R13, R13, R20 ;  /* 0x000000140d0d723e */ /* 0x000fe200000000ff */
[----:B------:R-:W-:Y:S01]  /*7420*/  STS [R18+UR6+0x400], R17 ;  /* 0x0004001112007988 */ /* 0x000fe20008000806 */
[C---:B------:R-:W-:Y:S02]  /*7430*/  LOP3.LUT R7, R30.reuse, 0x4, RZ, 0x3c, !PT ;  /* 0x000000041e077812 */ /* 0x040fe400078e3cff */
[----:B------:R-:W-:Y:S01]  /*7440*/  IADD3 R4, R29, -R4, RZ ;  /* 0x800000041d047210 */ /* 0x000fe20007ffe0ff */
[----:B------:R1:W-:Y:S01]  /*7450*/  STS [R18+UR6+0x480], R15 ;  /* 0x0004800f12007988 */ /* 0x0003e20008000806 */
[----:B------:R-:W-:-:S02]  /*7460*/  LOP3.LUT R20, R30, 0x44, RZ, 0x3c, !PT ;  /* 0x000000441e147812 */ /* 0x000fc400078e3cff */
[----:B------:R-:W-:Y:S01]  /*7470*/  SHF.R.U32.HI R24, RZ, 0x5, R2 ;  /* 0x00000005ff187819 */ /* 0x000fe20000011602 */
[----:B------:R3:W-:Y:S01]  /*7480*/  STS [R7+UR6+0x800], R14 ;  /* 0x0008000e07007988 */ /* 0x0007e20008000806 */
[----:B------:R-:W-:Y:S01]  /*7490*/  FADD R4, R4, -1 ;  /* 0xbf80000004047421 */ /* 0x000fe20000000000 */
[----:B------:R-:W-:Y:S02]  /*74a0*/  IADD3 R11, R44, -R11, RZ ;  /* 0x8000000b2c0b7210 */ /* 0x000fe40007ffe0ff */
[----:B------:R4:W-:Y:S01]  /*74b0*/  STS [R7+UR6+0x880], R13 ;  /* 0x0008800d07007988 */ /* 0x0009e20008000806 */
[----:B------:R-:W-:Y:S01]  /*74c0*/  FFMA.FTZ R5, R4, R23, -0.16845393180847167969 ;  /* 0xbe2c7f3004057423 */ /* 0x000fe20000010017 */
[----:B-1----:R-:W-:Y:S01]  /*74d0*/  SGXT.U32 R15, R24, 0x2 ;  /* 0x00000002180f781a */ /* 0x002fe20000000000 */
[----:B------:R-:W-:Y:S01]  /*74e0*/  FADD R11, R11, -1 ;  /* 0xbf8000000b0b7421 */ /* 0x000fe20000000000 */
[----:B------:R1:W-:Y:S01]  /*74f0*/  STS [R20+UR6+0xc00], R9 ;  /* 0x000c000914007988 */ /* 0x0003e20008000806 */
[C---:B------:R-:W-:Y:S01]  /*7500*/  FFMA.FTZ R5, R4.reuse, R5, 0.1716887056827545166 ;  /* 0x3e2fcf2a04057423 */ /* 0x040fe20000010005 */
[----:B------:R-:W-:Y:S01]  /*7510*/  ISETP.GE.U32.AND P1, PT, R29, 0x7f800000, PT ;  /* 0x7f8000001d00780c */ /* 0x000fe20003f26070 */
[----:B---3--:R-:W-:Y:S01]  /*7520*/  FFMA.FTZ R14, R11, R23, -0.16845393180847167969 ;  /* 0xbe2c7f300b0e7423 */ /* 0x008fe20000010017 */
[----:B------:R3:W-:Y:S01]  /*7530*/  STS [R20+UR6+0xc80], R16 ;  /* 0x000c801014007988 */ /* 0x0007e20008000806 */
[----:B------:R-:W-:Y:S01]  /*7540*/  FFMA.FTZ R5, R4, R5, -0.17900948226451873779 ;  /* 0xbe374e4304057423 */ /* 0x000fe20000010005 */
[----:B----4-:R-:W-:Y:S01]  /*7550*/  FFMA.FTZ R7, R6, R23, -0.16845393180847167969 ;  /* 0xbe2c7f3006077423 */ /* 0x010fe20000010017 */
[----:B0-----:R-:W-:Y:S01]  /*7560*/  IMAD R13, R15, R22, RZ ;  /* 0x000000160f0d7224 */ /* 0x001fe200078e02ff */
[----:B------:R-:W-:Y:S01]  /*7570*/  BAR.SYNC.DEFER_BLOCKING 0x0 ;  /* 0x0000000000007b1d */ /* 0x000fe20000010000 */
[----:B------:R-:W-:Y:S01]  /*7580*/  FFMA.FTZ R5, R4, R5, 0.20512372255325317383 ;  /* 0x3e520bf404057423 */ /* 0x000fe20000010005 */
[----:B------:R-:W-:Y:S01]  /*7590*/  FFMA.FTZ R7, R6, R7, 0.1716887056827545166 ;  /* 0x3e2fcf2a06077423 */ /* 0x000fe20000010007 */
[----:B-1----:R-:W-:Y:S01]  /*75a0*/  FFMA.FTZ R9, R8, R23, -0.16845393180847167969 ;  /* 0xbe2c7f3008097423 */ /* 0x002fe20000010017 */
[----:B------:R-:W-:-:S02]  /*75b0*/  IMAD R15, R22, 0x4, R13 ;  /* 0x00000004160f7824 */ /* 0x000fc400078e020d */
[----:B------:R-:W-:Y:S01]  /*75c0*/  FFMA.FTZ R5, R4, R5, -0.24046532809734344482 ;  /* 0xbe763c8b04057423 */ /* 0x000fe20000010005 */
[----:B------:R-:W-:Y:S01]  /*75d0*/  FFMA.FTZ R7, R6, R7, -0.17900948226451873779 ;  /* 0xbe374e4306077423 */ /* 0x000fe20000010007 */
[----:B------:R-:W-:Y:S01]  /*75e0*/  FFMA.FTZ R9, R8, R9, 0.1716887056827545166 ;  /* 0x3e2fcf2a08097423 */ /* 0x000fe20000010009 */
[----:B---3--:R-:W-:Y:S02]  /*75f0*/  IMAD R16, R22, 0x4, R15 ;  /* 0x0000000416107824 */ /* 0x008fe400078e020f */
[----:B------:R-:W-:Y:S01]  /*7600*/  FFMA.FTZ R5, R4, R5, 0.28857114911079406738 ;  /* 0x3e93bf9904057423 */ /* 0x000fe20000010005 */
[----:B------:R-:W-:Y:S01]  /*7610*/  FFMA.FTZ R7, R6, R7, 0.20512372255325317383 ;  /* 0x3e520bf406077423 */ /* 0x000fe20000010007 */
[----:B------:R-:W-:Y:S01]  /*7620*/  FFMA.FTZ R9, R8, R9, -0.17900948226451873779 ;  /* 0xbe374e4308097423 */ /* 0x000fe20000010009 */
[----:B------:R-:W-:Y:S02]  /*7630*/  IMAD R17, R22, 0x4, R16 ;  /* 0x0000000416117824 */ /* 0x000fe400078e0210 */
[----:B------:R-:W-:Y:S01]  /*7640*/  FFMA.FTZ R5, R4, R5, -0.36067417263984680176 ;  /* 0xbeb8aa4904057423 */ /* 0x000fe20000010005 */
[----:B------:R-:W-:Y:S01]  /*7650*/  FFMA.FTZ R7, R6, R7, -0.24046532809734344482 ;  /* 0xbe763c8b06077423 */ /* 0x000fe20000010007 */
[----:B------:R-:W-:Y:S01]  /*7660*/  FFMA.FTZ R9, R8, R9, 0.20512372255325317383 ;  /* 0x3e520bf408097423 */ /* 0x000fe20000010009 */
[C---:B------:R-:W-:Y:S01]  /*7670*/  FFMA.FTZ R14, R11.reuse, R14, 0.1716887056827545166 ;  /* 0x3e2fcf2a0b0e7423 */ /* 0x040fe2000001000e */
[----:B------:R-:W-:Y:S01]  /*7680*/  FFMA.FTZ R5, R4, R5, 0.48089820146560668945 ;  /* 0x3ef6384a04057423 */ /* 0x000fe20000010005 */
[----:B------:R-:W-:Y:S01]  /*7690*/  FFMA.FTZ R7, R6, R7, 0.28857114911079406738 ;  /* 0x3e93bf9906077423 */ /* 0x000fe20000010007 */
[----:B------:R-:W-:Y:S01]  /*76a0*/  FFMA.FTZ R9, R8, R9, -0.24046532809734344482 ;  /* 0xbe763c8b08097423 */ /* 0x000fe20000010009 */
[----:B------:R-:W-:Y:S01]  /*76b0*/  LEA R18, R22, R17, 0x2 ;  /* 0x0000001116127211 */ /* 0x000fe200078e10ff */
[C---:B------:R-:W-:Y:S01]  /*76c0*/  FFMA.FTZ R14, R11.reuse, R14, -0.17900948226451873779 ;  /* 0xbe374e430b0e7423 */ /* 0x040fe2000001000e */
[----:B------:R-:W-:Y:S01]  /*76d0*/  FFMA.FTZ R7, R6, R7, -0.36067417263984680176 ;  /* 0xbeb8aa4906077423 */ /* 0x000fe20000010007 */
[----:B------:R-:W-:Y:S01]  /*76e0*/  FFMA.FTZ R9, R8, R9, 0.28857114911079406738 ;  /* 0x3e93bf9908097423 */ /* 0x000fe20000010009 */
[----:B------:R-:W-:Y:S01]  /*76f0*/  FFMA.FTZ R5, R4, R5, -0.72134751081466674805 ;  /* 0xbf38aa3b04057423 */ /* 0x000fe20000010005 */
[----:B------:R-:W-:Y:S01]  /*7700*/  FFMA.FTZ R14, R11, R14, 0.20512372255325317383 ;  /* 0x3e520bf40b0e7423 */ /* 0x000fe2000001000e */
[----:B------:R-:W-:Y:S01]  /*7710*/  FFMA.FTZ R7, R6, R7, 0.48089820146560668945 ;  /* 0x3ef6384a06077423 */ /* 0x000fe20000010007 */
[----:B------:R-:W-:Y:S01]  /*7720*/  FFMA.FTZ R9, R8, R9, -0.36067417263984680176 ;  /* 0xbeb8aa4908097423 */ /* 0x000fe20000010009 */
[----:B------:R-:W-:-:S02]  /*7730*/  IMAD R19, R22, 0x4, R18 ;  /* 0x0000000416137824 */ /* 0x000fc400078e0212 */
[----:B------:R-:W-:Y:S01]  /*7740*/  FMUL R5, R4, R5 ;  /* 0x0000000504057220 */ /* 0x000fe20000400000 */
[----:B------:R-:W-:Y:S01]  /*7750*/  FFMA.FTZ R7, R6, R7, -0.72134751081466674805 ;  /* 0xbf38aa3b06077423 */ /* 0x000fe20000010007 */
[----:B------:R-:W-:Y:S01]  /*7760*/  FFMA.FTZ R9, R8, R9, 0.48089820146560668945 ;  /* 0x3ef6384a08097423 */ /* 0x000fe20000010009 */
[----:B------:R-:W-:Y:S01]  /*7770*/  FFMA.FTZ R14, R11, R14, -0.24046532809734344482 ;  /* 0xbe763c8b0b0e7423 */ /* 0x000fe2000001000e */
[----:B------:R-:W-:Y:S02]  /*7780*/  IMAD R21, R22, 0x4, R19 ;  /* 0x0000000416157824 */ /* 0x000fe400078e0213 */
[----:B------:R-:W-:Y:S01]  /*7790*/  FMUL R7, R6, R7 ;  /* 0x0000000706077220 */ /* 0x000fe20000400000 */
[----:B------:R-:W-:Y:S01]  /*77a0*/  FMUL R5, R4, R5 ;  /* 0x0000000504057220 */ /* 0x000fe20000400000 */
[----:B------:R-:W-:Y:S01]  /*77b0*/  FFMA.FTZ R9, R8, R9, -0.72134751081466674805 ;  /* 0xbf38aa3b08097423 */ /* 0x000fe20000010009 */
[----:B------:R-:W-:Y:S01]  /*77c0*/  ISETP.GE.U32.AND P6, PT, R31, 0x7f800000, PT ;  /* 0x7f8000001f00780c */ /* 0x000fe20003fc6070 */
[----:B------:R-:W-:Y:S01]  /*77d0*/  FMUL R7, R6, R7 ;  /* 0x0000000706077220 */ /* 0x000fe20000400000 */
[----:B------:R-:W-:Y:S01]  /*77e0*/  FFMA.FTZ R14, R11, R14, 0.28857114911079406738 ;  /* 0x3e93bf990b0e7423 */ /* 0x000fe2000001000e */
[----:B------:R-:W-:Y:S01]  /*77f0*/  IMAD R23, R22, 0x4, R21 ;  /* 0x0000000416177824 */ /* 0x000fe200078e0215 */
[----:B------:R-:W-:Y:S01]  /*7800*/  LOP3.LUT R26, R32, 0x4, RZ, 0x3c, !PT ;  /* 0x00000004201a7812 */ /* 0x000fe200078e3cff */
[----:B------:R-:W-:Y:S01]  /*7810*/  FFMA.FTZ R7, R6, 1.4426950216293334961, R7 ;  /* 0x3fb8aa3b06077823 */ /* 0x000fe20000010007 */
[----:B------:R-:W-:Y:S01]  /*7820*/  FFMA.FTZ R4, R4, 1.4426950216293334961, R5 ;  /* 0x3fb8aa3b04047823 */ /* 0x000fe20000010005 */
[----:B------:R-:W-:Y:S01]  /*7830*/  FMUL R9, R8, R9 ;  /* 0x0000000908097220 */ /* 0x000fe20000400000 */
[----:B------:R-:W-:Y:S01]  /*7840*/  ISETP.GE.U32.AND P4, PT, R33, 0x7f800000, PT ;  /* 0x7f8000002100780c */ /* 0x000fe20003f86070 */
[----:B------:R-:W-:Y:S01]  /*7850*/  FADD R0, R0, R7 ;  /* 0x0000000700007221 */ /* 0x000fe20000000000 */
[----:B------:R-:W-:Y:S01]  /*7860*/  FFMA.FTZ R14, R11, R14, -0.36067417263984680176 ;  /* 0xbeb8aa490b0e7423 */ /* 0x000fe2000001000e */
[----:B------:R-:W0:Y:S01]  /*7870*/  LDC.64 R6, c[0x0][0x228] ;  /* 0x00008a00ff067b82 */ /* 0x000e220000000a00 */
[----:B------:R-:W-:Y:S01]  /*7880*/  LEA R25, R22, R23, 0x2 ;  /* 0x0000001716197211 */ /* 0x000fe200078e10ff */
[----:B------:R-:W1:Y:S01]  /*7890*/  LDS R41, [R32+UR6] ;  /* 0x0000000620297984 */ /* 0x000e620008000800 */
[----:B------:R-:W-:Y:S01]  /*78a0*/  FMUL R9, R8, R9 ;  /* 0x0000000908097220 */ /* 0x000fe20000400000 */
[----:B------:R-:W-:Y:S01]  /*78b0*/  FADD R3, R3, R4 ;  /* 0x0000000403037221 */ /* 0x000fe20000000000 */
[----:B------:R-:W-:Y:S01]  /*78c0*/  @P1 IMAD.MOV.U32 R4, RZ, RZ, 0x7f800000 ;  /* 0x7f800000ff041424 */ /* 0x000fe200078e00ff */
[----:B------:R-:W3:Y:S01]  /*78d0*/  LDS R49, [R26+UR6] ;  /* 0x000000061a317984 */ /* 0x000ee20008000800 */
[----:B--2---:R-:W-:Y:S01]  /*78e0*/  LOP3.LUT R84, R84, 0x1f, R85, 0xf8, !PT ;  /* 0x0000001f54547812 */ /* 0x004fe200078ef855 */
[----:B------:R-:W-:Y:S01]  /*78f0*/  FFMA.FTZ R14, R11, R14, 0.48089820146560668945 ;  /* 0x3ef6384a0b0e7423 */ /* 0x000fe2000001000e */
[----:B------:R-:W-:Y:S01]  /*7900*/  FFMA.FTZ R9, R8, 1.4426950216293334961, R9 ;  /* 0x3fb8aa3b08097823 */ /* 0x000fe20000010009 */
[----:B------:R-:W2:Y:S01]  /*7910*/  LDS R43, [R32+UR6+0x100] ;  /* 0x00010006202b7984 */ /* 0x000ea20008000800 */
[----:B------:R-:W-:-:S02]  /*7920*/  IMAD R27, R22, 0x4, R25 ;  /* 0x00000004161b7824 */ /* 0x000fc400078e0219 */
[----:B------:R-:W-:Y:S01]  /*7930*/  @P1 FFMA.FTZ R3, R29, R4, +INF ;  /* 0x7f8000001d031423 */ /* 0x000fe20000010004 */
[----:B------:R-:W-:Y:S01]  /*7940*/  @P6 IMAD.MOV.U32 R8, RZ, RZ, 0x7f800000 ;  /* 0x7f800000ff086424 */ /* 0x000fe200078e00ff */
[----:B------:R-:W4:Y:S01]  /*7950*/  LDS R51, [R26+UR6+0x100] ;  /* 0x000100061a337984 */ /* 0x000f220008000800 */
[----:B------:R-:W-:Y:S01]  /*7960*/  FFMA.FTZ R14, R11, R14, -0.72134751081466674805 ;  /* 0xbf38aa3b0b0e7423 */ /* 0x000fe2000001000e */
[----:B------:R-:W-:Y:S01]  /*7970*/  ISETP.GE.U32.AND P5, PT, R44, 0x7f800000, PT ;  /* 0x7f8000002c00780c */ /* 0x000fe20003fa6070 */
[----:B------:R-:W-:Y:S01]  /*7980*/  IMAD R4, R84, UR5, RZ ;  /* 0x0000000554047c24 */ /* 0x000fe2000f8e02ff */
[----:B------:R-:W5:Y:S01]  /*7990*/  LDS R45, [R32+UR6+0x200] ;  /* 0x00020006202d7984 */ /* 0x000f620008000800 */
[----:B------:R-:W-:Y:S01]  /*79a0*/  FSETP.NEU.AND P3, PT, R29, RZ, PT ;  /* 0x000000ff1d00720b */ /* 0x000fe20003f6d000 */
[----:B------:R-:W-:Y:S01]  /*79b0*/  @P6 FFMA.FTZ R0, R31, R8, +INF ;  /* 0x7f8000001f006423 */ /* 0x000fe20000010008 */
[----:B------:R-:W-:Y:S01]  /*79c0*/  LEA R29, R22, R27, 0x2 ;  /* 0x0000001b161d7211 */ /* 0x000fe200078e10ff */
[----:B------:R-:W5:Y:S01]  /*79d0*/  LDS R53, [R26+UR6+0x200] ;  /* 0x000200061a357984 */ /* 0x000f620008000800 */
[----:B------:R-:W-:Y:S01]  /*79e0*/  FMUL R14, R11, R14 ;  /* 0x0000000e0b0e7220 */ /* 0x000fe20000400000 */
[----:B------:R-:W-:-:S02]  /*79f0*/  @P4 IMAD.MOV.U32 R8, RZ, RZ, 0x7f800000 ;  /* 0x7f800000ff084424 */ /* 0x000fc400078e00ff */
[----:B------:R-:W-:Y:S01]  /*7a00*/  FADD R36, R10, R9 ;  /* 0x000000090a247221 */ /* 0x000fe20000000000 */
[----:B------:R-:W5:Y:S01]  /*7a10*/  LDS R47, [R32+UR6+0x300] ;  /* 0x00030006202f7984 */ /* 0x000f620008000800 */
[----:B------:R-:W-:Y:S01]  /*7a20*/  IMAD.SHL.U32 R5, R4, 0x2, RZ ;  /* 0x0000000204057824 */ /* 0x000fe200078e00ff */
[----:B------:R-:W-:Y:S01]  /*7a30*/  FSETP.NEU.AND P2, PT, R31, RZ, PT ;  /* 0x000000ff1f00720b */ /* 0x000fe20003f4d000 */
[----:B------:R-:W-:Y:S01]  /*7a40*/  UIMAD.WIDE UR4, UR4, 0x2, URZ ;  /* 0x00000002040478a5 */ /* 0x000fe2000f8e023f */
[----:B------:R-:W5:Y:S01]  /*7a50*/  LDS R55, [R26+UR6+0x300] ;  /* 0x000300061a377984 */ /* 0x000f620008000800 */
[----:B------:R-:W-:Y:S01]  /*7a60*/  FMUL R14, R11, R14 ;  /* 0x0000000e0b0e7220 */ /* 0x000fe20000400000 */
[----:B------:R-:W-:Y:S02]  /*7a70*/  IMAD R31, R22, 0x4, R29 ;  /* 0x00000004161f7824 */ /* 0x000fe400078e021d */
[----:B------:R-:W-:Y:S01]  /*7a80*/  @P4 FFMA.FTZ R36, R33, R8, +INF ;  /* 0x7f80000021244423 */ /* 0x000fe20000010008 */
[----:B------:R-:W-:Y:S01]  /*7a90*/  IMAD.HI R4, R4, 0x2, RZ ;  /* 0x0000000204047827 */ /* 0x000fe200078e02ff */
[----:B0-----:R-:W-:-:S03]  /*7aa0*/  IADD3 R34, P4, P6, R5, UR8, R6 ;  /* 0x0000000805227c10 */ /* 0x001fc6000fe9e006 */
[----:B------:R-:W-:Y:S01]  /*7ab0*/  FFMA.FTZ R11, R11, 1.4426950216293334961, R14 ;  /* 0x3fb8aa3b0b0b7823 */ /* 0x000fe2000001000e */
[----:B------:R-:W-:Y:S01]  /*7ac0*/  FSETP.NEU.AND P1, PT, R33, RZ, PT ;  /* 0x000000ff2100720b */ /* 0x000fe20003f2d000 */
[----:B------:R-:W-:Y:S01]  /*7ad0*/  @P5 IMAD.MOV.U32 R9, RZ, RZ, 0x7f800000 ;  /* 0x7f800000ff095424 */ /* 0x000fe200078e00ff */
[----:B------:R-:W-:Y:S01]  /*7ae0*/  LEA R33, R22, R31, 0x2 ;  /* 0x0000001f16217211 */ /* 0x000fe200078e10ff */
[----:B------:R-:W-:Y:S01]  /*7af0*/  FADD R37, R12, R11 ;  /* 0x0000000b0c257221 */ /* 0x000fe20000000000 */
[----:B------:R-:W-:Y:S01]  /*7b00*/  IADD3.X R42, R4, UR5, R7, P4, P6 ;  /* 0x00000005042a7c10 */ /* 0x000fe2000a7ec407 */
[----:B------:R-:W-:Y:S01]  /*7b10*/  @P5 FFMA.FTZ R37, R44, R9, +INF ;  /* 0x7f8000002c255423 */ /* 0x000fe20000010009 */
[-C--:B------:R-:W-:Y:S01]  /*7b20*/  LEA R4, P4, R13, R34.reuse, 0x1 ;  /* 0x000000220d047211 */ /* 0x080fe200078808ff */
[----:B------:R-:W-:Y:S01]  /*7b30*/  IMAD R35, R22, 0x4, R33 ;  /* 0x0000000416237824 */ /* 0x000fe200078e0221 */
[-C--:B------:R-:W-:Y:S01]  /*7b40*/  LEA R6, P6, R15, R34.reuse, 0x1 ;  /* 0x000000220f067211 */ /* 0x080fe200078c08ff */
[----:B------:R-:W-:Y:S01]  /*7b50*/  ULDC UR4, c[0x0][0x27c] ;  /* 0x00009f0000047ab9 */ /* 0x000fe20000000800 */
[----:B------:R-:W-:Y:S01]  /*7b60*/  LEA R8, P5, R16, R34, 0x1 ;  /* 0x0000002210087211 */ /* 0x000fe200078a08ff */
[----:B------:R-:W-:Y:S01]  /*7b70*/  UIMAD UR4, UR7, UR4, URZ ;  /* 0x00000004070472a4 */ /* 0x000fe2000f8e023f */
[----:B------:R-:W-:-:S02]  /*7b80*/  LEA.HI.X.SX32 R5, R13, R42, 0x1, P4 ;  /* 0x0000002a0d057211 */ /* 0x000fc400020f0eff */
[----:B------:R-:W-:Y:S01]  /*7b90*/  LEA R10, P4, R17, R34, 0x1 ;  /* 0x00000022110a7211 */ /* 0x000fe200078808ff */
[----:B------:R-:W-:Y:S01]  /*7ba0*/  USHF.L.U32 UR7, UR4, 0x2, URZ ;  /* 0x0000000204077899 */ /* 0x000fe2000800063f */
[----:B------:R-:W-:Y:S01]  /*7bb0*/  LEA.HI.X.SX32 R7, R15, R42, 0x1, P6 ;  /* 0x0000002a0f077211 */ /* 0x000fe200030f0eff */
[----:B-1----:R-:W-:Y:S01]  /*7bc0*/  STG.E.U16 desc[UR10][R4.64], R41 ;  /* 0x0000002904007986 */ /* 0x002fe2000c10150a */
[----:B------:R-:W-:Y:S01]  /*7bd0*/  LEA R12, P6, R18, R34, 0x1 ;  /* 0x00000022120c7211 */ /* 0x000fe200078c08ff */
[----:B------:R-:W-:Y:S01]  /*7be0*/  UIMAD.WIDE UR4, UR4, 0x4, URZ ;  /* 0x00000004040478a5 */ /* 0x000fe2000f8e023f */
[----:B------:R-:W-:Y:S01]  /*7bf0*/  LEA.HI.X.SX32 R9, R16, R42, 0x1, P5 ;  /* 0x0000002a10097211 */ /* 0x000fe200028f0eff */
[----:B---3--:R0:W-:Y:S01]  /*7c00*/  STG.E.U16 desc[UR10][R6.64], R49 ;  /* 0x0000003106007986 */ /* 0x0081e2000c10150a */
[C---:B------:R-:W-:Y:S02]  /*7c10*/  LEA R38, R22.reuse, R35, 0x2 ;  /* 0x0000002316267211 */ /* 0x040fe400078e10ff */
[----:B------:R-:W-:Y:S01]  /*7c20*/  LEA R14, P5, R19, R34, 0x1 ;  /* 0x00000022130e7211 */ /* 0x000fe200078a08ff */
[----:B--2---:R-:W-:Y:S01]  /*7c30*/  STG.E.U16 desc[UR10][R8.64], R43 ;  /* 0x0000002b08007986 */ /* 0x004fe2000c10150a */
[----:B------:R-:W-:Y:S01]  /*7c40*/  LEA.HI.X.SX32 R11, R17, R42, 0x1, P4 ;  /* 0x0000002a110b7211 */ /* 0x000fe200020f0eff */
[----:B------:R-:W-:Y:S01]  /*7c50*/  IMAD R39, R22, 0x4, R38 ;  /* 0x0000000416277824 */ /* 0x000fe200078e0226 */
[----:B------:R-:W-:-:S02]  /*7c60*/  LEA R16, P4, R21, R34, 0x1 ;  /* 0x0000002215107211 */ /* 0x000fc400078808ff */
[----:B------:R-:W-:Y:S01]  /*7c70*/  LEA.HI.X.SX32 R13, R18, R42, 0x1, P6 ;  /* 0x0000002a120d7211 */ /* 0x000fe200030f0eff */
[----:B----4-:R1:W-:Y:S01]  /*7c80*/  STG.E.U16 desc[UR10][R10.64], R51 ;  /* 0x000000330a007986 */ /* 0x0103e2000c10150a */
[----:B------:R-:W-:Y:S01]  /*7c90*/  LEA R18, P6, R23, R34, 0x1 ;  /* 0x0000002217127211 */ /* 0x000fe200078c08ff */
[----:B0-----:R-:W0:Y:S01]  /*7ca0*/  LDC.64 R6, c[0x0][0x230] ;  /* 0x00008c00ff067b82 */ /* 0x001e220000000a00 */
[----:B------:R-:W-:Y:S01]  /*7cb0*/  LEA.HI.X.SX32 R15, R19, R42, 0x1, P5 ;  /* 0x0000002a130f7211 */ /* 0x000fe200028f0eff */
[----:B-----5:R2:W-:Y:S01]  /*7cc0*/  STG.E.U16 desc[UR10][R12.64], R45 ;  /* 0x0000002d0c007986 */ /* 0x0205e2000c10150a */
[----:B------:R-:W-:Y:S02]  /*7cd0*/  LEA R20, P5, R25, R34, 0x1 ;  /* 0x0000002219147211 */ /* 0x000fe400078a08ff */
[----:B------:R-:W-:Y:S01]  /*7ce0*/  LEA.HI.X.SX32 R17, R21, R42, 0x1, P4 ;  /* 0x0000002a15117211 */ /* 0x000fe200020f0eff */
[----:B------:R3:W-:Y:S01]  /*7cf0*/  STG.E.U16 desc[UR10][R14.64], R53 ;  /* 0x000000350e007986 */ /* 0x0007e2000c10150a */
[----:B------:R-:W-:-:S02]  /*7d00*/  LEA R22, P4, R27, R34, 0x1 ;  /* 0x000000221b167211 */ /* 0x000fc400078808ff */
[----:B------:R-:W-:Y:S01]  /*7d10*/  LEA.HI.X.SX32 R19, R23, R42, 0x1, P6 ;  /* 0x0000002a17137211 */ /* 0x000fe200030f0eff */
[----:B------:R4:W-:Y:S01]  /*7d20*/  STG.E.U16 desc[UR10][R16.64], R47 ;  /* 0x0000002f10007986 */ /* 0x0009e2000c10150a */
[----:B------:R-:W-:Y:S02]  /*7d30*/  LEA R24, P6, R29, R34, 0x1 ;  /* 0x000000221d187211 */ /* 0x000fe400078c08ff */
[----:B------:R-:W-:Y:S01]  /*7d40*/  LEA.HI.X.SX32 R21, R25, R42, 0x1, P5 ;  /* 0x0000002a19157211 */ /* 0x000fe200028f0eff */
[----:B------:R-:W-:Y:S01]  /*7d50*/  STG.E.U16 desc[UR10][R18.64], R55 ;  /* 0x0000003712007986 */ /* 0x000fe2000c10150a */
[----:B------:R-:W-:Y:S02]  /*7d60*/  LEA R26, P5, R31, R34, 0x1 ;  /* 0x000000221f1a7211 */ /* 0x000fe400078a08ff */
[----:B------:R-:W-:Y:S02]  /*7d70*/  LEA.HI.X.SX32 R23, R27, R42, 0x1, P4 ;  /* 0x0000002a1b177211 */ /* 0x000fe400020f0eff */
[----:B------:R-:W-:-:S02]  /*7d80*/  LEA R28, P4, R33, R34, 0x1 ;  /* 0x00000022211c7211 */ /* 0x000fc400078808ff */
[----:B------:R-:W-:Y:S02]  /*7d90*/  LEA.HI.X.SX32 R25, R29, R42, 0x1, P6 ;  /* 0x0000002a1d197211 */ /* 0x000fe400030f0eff */
[----:B------:R-:W-:Y:S02]  /*7da0*/  PRMT R5, R41, 0x7632, R5 ;  /* 0x0000763229057816 */ /* 0x000fe40000000005 */
[----:B------:R-:W-:Y:S02]  /*7db0*/  LEA R30, P6, R35, R34, 0x1 ;  /* 0x00000022231e7211 */ /* 0x000fe400078c08ff */
[----:B------:R-:W-:Y:S01]  /*7dc0*/  LEA.HI.X.SX32 R27, R31, R42, 0x1, P5 ;  /* 0x0000002a1f1b7211 */ /* 0x000fe200028f0eff */
[----:B------:R5:W-:Y:S01]  /*7dd0*/  STG.E.U16 desc[UR10][R20.64], R5 ;  /* 0x0000000514007986 */ /* 0x000be2000c10150a */
[----:B-1----:R-:W-:Y:S02]  /*7de0*/  PRMT R11, R49, 0x7632, R11 ;  /* 0x00007632310b7816 */ /* 0x002fe4000000000b */
[----:B------:R-:W-:-:S02]  /*7df0*/  LEA R32, P5, R38, R34, 0x1 ;  /* 0x0000002226207211 */ /* 0x000fc400078a08ff */
[----:B------:R-:W-:Y:S01]  /*7e00*/  LEA.HI.X.SX32 R29, R33, R42, 0x1, P4 ;  /* 0x0000002a211d7211 */ /* 0x000fe200020f0eff */
[----:B------:R-:W-:Y:S01]  /*7e10*/  STG.E.U16 desc[UR10][R22.64], R11 ;  /* 0x0000000b16007986 */ /* 0x000fe2000c10150a */
[----:B------:R-:W-:Y:S02]  /*7e20*/  PRMT R4, R43, 0x7632, R4 ;  /* 0x000076322b047816 */ /* 0x000fe40000000004 */
[----:B------:R-:W-:Y:S02]  /*7e30*/  LEA R34, P4, R39, R34, 0x1 ;  /* 0x0000002227227211 */ /* 0x000fe400078808ff */
[----:B--2---:R-:W-:Y:S01]  /*7e40*/  PRMT R13, R51, 0x7632, R13 ;  /* 0x00007632330d7816 */ /* 0x004fe2000000000d */
[----:B------:R1:W-:Y:S01]  /*7e50*/  STG.E.U16 desc[UR10][R24.64], R4 ;  /* 0x0000000418007986 */ /* 0x0003e2000c10150a */
[----:B------:R-:W-:Y:S02]  /*7e60*/  PRMT R45, R45, 0x7632, R45 ;  /* 0x000076322d2d7816 */ /* 0x000fe4000000002d */
[----:B------:R-:W-:Y:S01]  /*7e70*/  LEA.HI.X.SX32 R31, R35, R42, 0x1, P6 ;  /* 0x0000002a231f7211 */ /* 0x000fe200030f0eff */
[----:B------:R2:W-:Y:S01]  /*7e80*/  STG.E.U16 desc[UR10][R26.64], R13 ;  /* 0x0000000d1a007986 */ /* 0x0005e2000c10150a */
[----:B---3--:R-:W-:-:S02]  /*7e90*/  PRMT R15, R53, 0x7632, R15 ;  /* 0x00007632350f7816 */ /* 0x008fc4000000000f */
[-C--:B------:R-:W-:Y:S01]  /*7ea0*/  LEA.HI.X.SX32 R33, R38, R42.reuse, 0x1, P5 ;  /* 0x0000002a26217211 */ /* 0x080fe200028f0eff */
[----:B------:R2:W-:Y:S01]  /*7eb0*/  STG.E.U16 desc[UR10][R28.64], R45 ;  /* 0x0000002d1c007986 */ /* 0x0005e2000c10150a */
[----:B----4-:R-:W-:Y:S02]  /*7ec0*/  PRMT R16, R47, 0x7632, R16 ;  /* 0x000076322f107816 */ /* 0x010fe40000000010 */
[----:B------:R-:W-:Y:S01]  /*7ed0*/  LEA.HI.X.SX32 R35, R39, R42, 0x1, P4 ;  /* 0x0000002a27237211 */ /* 0x000fe200020f0eff */
[----:B------:R2:W-:Y:S01]  /*7ee0*/  STG.E.U16 desc[UR10][R30.64], R15 ;  /* 0x0000000f1e007986 */ /* 0x0005e2000c10150a */
[----:B------:R-:W-:Y:S02]  /*7ef0*/  PRMT R17, R55, 0x7632, R17 ;  /* 0x0000763237117816 */ /* 0x000fe40000000011 */
[----:B------:R-:W-:Y:S01]  /*7f00*/  FSEL R0, R0, -INF , P2 ;  /* 0xff80000000007808 */ /* 0x000fe20001000000 */
[----:B------:R2:W-:Y:S01]  /*7f10*/  STG.E.U16 desc[UR10][R32.64], R16 ;  /* 0x0000001020007986 */ /* 0x0005e2000c10150a */
[----:B------:R-:W-:-:S02]  /*7f20*/  FSETP.NEU.AND P6, PT, R44, RZ, PT ;  /* 0x000000ff2c00720b */ /* 0x000fc40003fcd000 */
[----:B-----5:R-:W-:Y:S01]  /*7f30*/  FSEL R5, R3, -INF , P3 ;  /* 0xff80000003057808 */ /* 0x020fe20001800000 */
[----:B------:R2:W-:Y:S01]  /*7f40*/  STG.E.U16 desc[UR10][R34.64], R17 ;  /* 0x0000001122007986 */ /* 0x0005e2000c10150a */
[----:B------:R-:W-:Y:S01]  /*7f50*/  FFMA R81, R0, 0.69314718246459960938, R81 ;  /* 0x3f31721800517823 */ /* 0x000fe20000000051 */
[----:B------:R-:W-:Y:S02]  /*7f60*/  FSEL R3, R36, -INF , P1 ;  /* 0xff80000024037808 */ /* 0x000fe40000800000 */
[----:B------:R-:W-:Y:S01]  /*7f70*/  FSEL R0, R37, -INF , P6 ;  /* 0xff80000025007808 */ /* 0x000fe20003000000 */
[----:B------:R-:W-:Y:S01]  /*7f80*/  FFMA R80, R5, 0.69314718246459960938, R80 ;  /* 0x3f31721805507823 */ /* 0x000fe20000000050 */
[----:B-1----:R-:W-:Y:S01]  /*7f90*/  LOP3.LUT R4, R2, 0x1c, RZ, 0xc0, !PT ;  /* 0x0000001c02047812 */ /* 0x002fe200078ec0ff */
[----:B------:R-:W-:Y:S01]  /*7fa0*/  FFMA R82, R3, 0.69314718246459960938, R82 ;  /* 0x3f31721803527823 */ /* 0x000fe20000000052 */
[----:B------:R-:W-:Y:S02]  /*7fb0*/  IMAD.SHL.U32 R3, R84, 0x4, RZ ;  /* 0x0000000454037824 */ /* 0x000fe400078e00ff */
[----:B------:R-:W-:Y:S01]  /*7fc0*/  FFMA R83, R0, 0.69314718246459960938, R83 ;  /* 0x3f31721800537823 */ /* 0x000fe20000000053 */
[----:B------:R-:W-:Y:S01]  /*7fd0*/  LEA R4, R4, UR6, 0x2 ;  /* 0x0000000604047c11 */ /* 0x000fe2000f8e10ff */
[----:B------:R-:W-:Y:S01]  /*7fe0*/  BAR.SYNC.DEFER_BLOCKING 0x0 ;  /* 0x0000000000007b1d */ /* 0x000fe20000010000 */
[----:B------:R-:W-:Y:S01]  /*7ff0*/  IMAD.HI R0, R84, 0x4, RZ ;  /* 0x0000000454007827 */ /* 0x000fe200078e02ff */
[----:B0-----:R-:W-:-:S04]  /*8000*/  IADD3 R2, P1, P2, R3, UR7, R6 ;  /* 0x0000000703027c10 */ /* 0x001fc8000fa3e006 */
[----:B------:R-:W-:Y:S01]  /*8010*/  IADD3.X R3, R0, UR5, R7, P1, P2 ;  /* 0x0000000500037c10 */ /* 0x000fe20008fe4407 */
[----:B------:R2:W-:Y:S01]  /*8020*/  STS.128 [R4], R80 ;  /* 0x0000005004007388 */ /* 0x0005e20000000c00 */
[----:B------:R-:W-:Y:S06]  /*8030*/  BAR.SYNC.DEFER_BLOCKING 0x0 ;  /* 0x0000000000007b1d */ /* 0x000fec0000010000 */
[----:B------:R-:W-:Y:S05]  /*8040*/  @P0 EXIT ;  /* 0x000000000000094d */ /* 0x000fea0003800000 */
[----:B------:R-:W0:Y:S04]  /*8050*/  LDS R5, [R40] ;  /* 0x0000000028057984 */ /* 0x000e280000000800 */
[----:B0-----:R-:W-:Y:S01]  /*8060*/  STG.E desc[UR10][R2.64], R5 ;  /* 0x0000000502007986 */ /* 0x001fe2000c10190a */
[----:B------:R-:W-:Y:S05]  /*8070*/  EXIT ;  /* 0x000000000000794d */ /* 0x000fea0003800000 */
.L_x_2:
[----:B------:R-:W-:-:S00]  /*8080*/  BRA `(.L_x_2) ;  /* 0xfffffffc00fc7947 */ /* 0x000fc0000383ffff */
[----:B------:R-:W-:-:S00]  /*8090*/  NOP ;  /* 0x0000000000007918 */ /* 0x000fc00000000000 */
        /* <DEDUP_REMOVED lines=14> */
.L_x_3:


//--------------------- .nv.global.init           --------------------------
	.section	.nv.global.init,"aw",@progbits
.nv.global.init:
	.type		_$_str,@object
	.size		_$_str,(.L_0 - _$_str)
_$_str:
        /*0000*/ 	.byte	0x5f, 0x5f, 0x43, 0x55, 0x44, 0x41, 0x5f, 0x46, 0x54, 0x5a, 0x00
.L_0:


//--------------------- .nv.shared.attn_fwd       --------------------------
	.section	.nv.shared.attn_fwd,"aw",@nobits
	.sectionflags	@""
	.align	16
	.zero		1024


//--------------------- .nv.shared.reserved.0     --------------------------
	.section	.nv.shared.reserved.0,"aw",@nobits
	.weak		__nv_reservedSMEM_offset_0_alias
	.size		__nv_reservedSMEM_offset_0_alias, 0, 0
	.other		__nv_reservedSMEM_offset_0_alias,@"STO_CUDA_RESERVED_SHARED STV_DEFAULT"
__nv_reservedSMEM_offset_0_alias:
	.zero		0


//--------------------- .nv.constant0.attn_fwd    --------------------------
	.section	.nv.constant0.attn_fwd,"a",@progbits
	.sectionflags	@""
	.align	4
.nv.constant0.attn_fwd:
	.zero		664


//--------------------- SYMBOLS --------------------------

	.type		.nv.reservedSmem.offset0,@object
	.size		.nv.reservedSmem.offset0,0x4
